def attn_fwd(
    Q,
    K,
    V,
    Out,
    Lse,
    sm_scale,
    stride_qz,
    stride_qh,
    stride_qm,
    stride_qk,
    stride_kz,
    stride_kh,
    stride_kn,
    stride_kk,
    stride_vz,
    stride_vh,
    stride_vn,
    stride_vk,
    stride_oz,
    stride_oh,
    stride_om,
    stride_ok,
    seqlen_q,
    seqlen_k,
    BLOCK_M: tl.constexpr,
    BLOCK_N: tl.constexpr,
    HEAD_DIM: tl.constexpr,
    CAUSAL: tl.constexpr,
):
    start_m = tl.program_id(0)
    off_hz = tl.program_id(1)
    q_off = off_hz * stride_qh
    k_off = off_hz * stride_kh
    v_off = off_hz * stride_vh
    offs_m = start_m * BLOCK_M + tl.arange(0, BLOCK_M)
    offs_d = tl.arange(0, HEAD_DIM)
    offs_n = tl.arange(0, BLOCK_N)
    q_ptrs = Q + q_off + offs_m[:, None] * stride_qm + offs_d[None, :] * stride_qk
    k_ptrs = K + k_off + offs_d[:, None] * stride_kk + offs_n[None, :] * stride_kn
    v_ptrs = V + v_off + offs_n[:, None] * stride_vn + offs_d[None, :] * stride_vk
    m_i = tl.full([BLOCK_M], float("-inf"), dtype=tl.float32)
    l_i = tl.zeros([BLOCK_M], dtype=tl.float32) + 1.0
    acc = tl.zeros([BLOCK_M, HEAD_DIM], dtype=tl.float32)
    q = tl.load(q_ptrs)
    acc, l_i, m_i = _attn_fwd_inner(
        acc,
        l_i,
        m_i,
        q,
        k_ptrs,
        v_ptrs,
        sm_scale,
        stride_kn,
        stride_vn,
        start_m,
        seqlen_k,
        BLOCK_M,
        BLOCK_N,
        HEAD_DIM,
        CAUSAL,
    )
    acc = acc / l_i[:, None]
    lse = m_i + tl.math.log2(l_i) / 1.4426950408889634
    o_ptrs = (
        Out
        + off_hz * stride_oh
        + offs_m[:, None] * stride_om
        + offs_d[None, :] * stride_ok
    )
    tl.store(o_ptrs, acc.to(Out.dtype.element_ty))
    tl.store(Lse + off_hz * seqlen_q + offs_m, lse)

# config = {"BLOCK_M": 32, "BLOCK_N": 32, "HEAD_DIM": 64, "arch": "sm_90", "causal": false, "dtype": "fp16", "num_stages": 2, "num_warps": 8}
# arch = sm_90


// ===== COMPILED SASS (sm_90a) =====

	.target	sm_90a

	.elftype	@"ET_EXEC"


//--------------------- .note.nv.tkinfo           --------------------------
	.section	.note.nv.tkinfo,"",@"SHT_NOTE"
	.sectionflags	@"SHF_NOTE_NV_TKINFO"
	.tkinfo
        /*0018*/ 	.word	0x00000002
        /*0030*/ 	.string	""
        /*0030*/ 	.string	"ptxas"
        /*0030*/ 	.string	"Cuda compilation tools, release 13.0, V13.0.88"
        /*0030*/ 	.string	"Build cuda_13.0.r13.0/compiler.36424714_0"
        /*0030*/ 	.string	"-v  -suppress-debug-info  -lineinfo  -arch sm_90a "



//--------------------- .note.nv.cuinfo           --------------------------
	.section	.note.nv.cuinfo,"",@"SHT_NOTE"
	.sectionflags	@"SHF_NOTE_NV_CUINFO"
        /*0018*/ 	.short	0x0002
        /*001a*/ 	.short	0x005a
        /*001c*/ 	.short	0x0082
	.zero		2


//--------------------- .nv.info                  --------------------------
	.section	.nv.info,"",@"SHT_CUDA_INFO"
	.align	4


	//----- nvinfo : EIATTR_REGCOUNT
	.align		4
        /*0000*/ 	.byte	0x04, 0x2f
        /*0002*/ 	.short	(.L_2 - .L_1)
	.align		4
.L_1:
        /*0004*/ 	.word	index@(attn_fwd)
        /*0008*/ 	.word	0x00000068


	//----- nvinfo : EIATTR_FRAME_SIZE
	.align		4
.L_2:
        /*000c*/ 	.byte	0x04, 0x11
        /*000e*/ 	.short	(.L_4 - .L_3)
	.align		4
.L_3:
        /*0010*/ 	.word	index@(attn_fwd)
        /*0014*/ 	.word	0x00000000


	//----- nvinfo : EIATTR_MIN_STACK_SIZE
	.align		4
.L_4:
        /*0018*/ 	.byte	0x04, 0x12
        /*001a*/ 	.short	(.L_6 - .L_5)
	.align		4
.L_5:
        /*001c*/ 	.word	index@(attn_fwd)
        /*0020*/ 	.word	0x00000000
.L_6:


//--------------------- .nv.compat                --------------------------
	.section	.nv.compat,"",@"SHT_CUDA_COMPAT_INFO"
	.align	4
        /*0000*/ 	.byte	0x02, 0x09, 0x01, 0x00, 0x02, 0x02, 0x01, 0x00, 0x02, 0x05, 0x05, 0x00, 0x03, 0x07, 0x01, 0x01
        /*0010*/ 	.byte	0x02, 0x03, 0x00, 0x00, 0x02, 0x06, 0x01, 0x00, 0x04, 0x0b, 0x08, 0x00, 0x00, 0x00, 0x00, 0x00
        /*0020*/ 	.byte	0x00, 0x00, 0x00, 0x00


//--------------------- .nv.info.attn_fwd         --------------------------
	.section	.nv.info.attn_fwd,"",@"SHT_CUDA_INFO"
	.sectionflags	@""
	.align	4


	//----- nvinfo : EIATTR_CUDA_API_VERSION
	.align		4
        /*0000*/ 	.byte	0x04, 0x37
        /*0002*/ 	.short	(.L_8 - .L_7)
.L_7:
        /*0004*/ 	.word	0x00000082


	//----- nvinfo : EIATTR_KPARAM_INFO
	.align		4
.L_8:
        /*0008*/ 	.byte	0x04, 0x17
        /*000a*/ 	.short	(.L_10 - .L_9)
.L_9:
        /*000c*/ 	.word	0x00000000
        /*0010*/ 	.short	0x0019
        /*0012*/ 	.short	0x0080
        /*0014*/ 	.byte	0x00, 0xf4, 0x21, 0x00


	//----- nvinfo : EIATTR_KPARAM_INFO
	.align		4
.L_10:
        /*0018*/ 	.byte	0x04, 0x17
        /*001a*/ 	.short	(.L_12 - .L_11)
.L_11:
        /*001c*/ 	.word	0x00000000
        /*0020*/ 	.short	0x0018
        /*0022*/ 	.short	0x0078
        /*0024*/ 	.byte	0x00, 0xf4, 0x21, 0x00


	//----- nvinfo : EIATTR_KPARAM_INFO
	.align		4
.L_12:
        /*0028*/ 	.byte	0x04, 0x17
        /*002a*/ 	.short	(.L_14 - .L_13)
.L_13:
        /*002c*/ 	.word	0x00000000
        /*0030*/ 	.short	0x0017
        /*0032*/ 	.short	0x0070
        /*0034*/ 	.byte	0x00, 0xf0, 0x11, 0x00


	//----- nvinfo : EIATTR_KPARAM_INFO
	.align		4
.L_14:
        /*0038*/ 	.byte	0x04, 0x17
        /*003a*/ 	.short	(.L_16 - .L_15)
.L_15:
        /*003c*/ 	.word	0x00000000
        /*0040*/ 	.short	0x0016
        /*0042*/ 	.short	0x006c
        /*0044*/ 	.byte	0x00, 0xf0, 0x11, 0x00


	//----- nvinfo : EIATTR_KPARAM_INFO
	.align		4
.L_16:
        /*0048*/ 	.byte	0x04, 0x17
        /*004a*/ 	.short	(.L_18 - .L_17)
.L_17:
        /*004c*/ 	.word	0x00000000
        /*0050*/ 	.short	0x0015
        /*0052*/ 	.short	0x0068
        /*0054*/ 	.byte	0x00, 0xf0, 0x11, 0x00


	//----- nvinfo : EIATTR_KPARAM_INFO
	.align		4
.L_18:
        /*0058*/ 	.byte	0x04, 0x17
        /*005a*/ 	.short	(.L_20 - .L_19)
.L_19:
        /*005c*/ 	.word	0x00000000
        /*0060*/ 	.short	0x0014
        /*0062*/ 	.short	0x0064
        /*0064*/ 	.byte	0x00, 0xf0, 0x11, 0x00


	//----- nvinfo : EIATTR_KPARAM_INFO
	.align		4
.L_20:
        /*0068*/ 	.byte	0x04, 0x17
        /*006a*/ 	.short	(.L_22 - .L_21)
.L_21:
        /*006c*/ 	.word	0x00000000
        /*0070*/ 	.short	0x0013
        /*0072*/ 	.short	0x0060
        /*0074*/ 	.byte	0x00, 0xf0, 0x11, 0x00


	//----- nvinfo : EIATTR_KPARAM_INFO
	.align		4
.L_22:
        /*0078*/ 	.byte	0x04, 0x17
        /*007a*/ 	.short	(.L_24 - .L_23)
.L_23:
        /*007c*/ 	.word	0x00000000
        /*0080*/ 	.short	0x0012
        /*0082*/ 	.short	0x005c
        /*0084*/ 	.byte	0x00, 0xf0, 0x11, 0x00


	//----- nvinfo : EIATTR_KPARAM_INFO
	.align		4
.L_24:
        /*0088*/ 	.byte	0x04, 0x17
        /*008a*/ 	.short	(.L_26 - .L_25)
.L_25:
        /*008c*/ 	.word	0x00000000
        /*0090*/ 	.short	0x0011
        /*0092*/ 	.short	0x0058
        /*0094*/ 	.byte	0x00, 0xf0, 0x11, 0x00


	//----- nvinfo : EIATTR_KPARAM_INFO
	.align		4
.L_26:
        /*0098*/ 	.byte	0x04, 0x17
        /*009a*/ 	.short	(.L_28 - .L_27)
.L_27:
        /*009c*/ 	.word	0x00000000
        /*00a0*/ 	.short	0x0010
        /*00a2*/ 	.short	0x0054
        /*00a4*/ 	.byte	0x00, 0xf0, 0x11, 0x00


	//----- nvinfo : EIATTR_KPARAM_INFO
	.align		4
.L_28:
        /*00a8*/ 	.byte	0x04, 0x17
        /*00aa*/ 	.short	(.L_30 - .L_29)
.L_29:
        /*00ac*/ 	.word	0x00000000
        /*00b0*/ 	.short	0x000f
        /*00b2*/ 	.short	0x0050
        /*00b4*/ 	.byte	0x00, 0xf0, 0x11, 0x00


	//----- nvinfo : EIATTR_KPARAM_INFO
	.align		4
.L_30:
        /*00b8*/ 	.byte	0x04, 0x17
        /*00ba*/ 	.short	(.L_32 - .L_31)
.L_31:
        /*00bc*/ 	.word	0x00000000
        /*00c0*/ 	.short	0x000e
        /*00c2*/ 	.short	0x004c
        /*00c4*/ 	.byte	0x00, 0xf0, 0x11, 0x00


	//----- nvinfo : EIATTR_KPARAM_INFO
	.align		4
.L_32:
        /*00c8*/ 	.byte	0x04, 0x17
        /*00ca*/ 	.short	(.L_34 - .L_33)
.L_33:
        /*00cc*/ 	.word	0x00000000
        /*00d0*/ 	.short	0x000d
        /*00d2*/ 	.short	0x0048
        /*00d4*/ 	.byte	0x00, 0xf0, 0x11, 0x00


	//----- nvinfo : EIATTR_KPARAM_INFO
	.align		4
.L_34:
        /*00d8*/ 	.byte	0x04, 0x17
        /*00da*/ 	.short	(.L_36 - .L_35)
.L_35:
        /*00dc*/ 	.word	0x00000000
        /*00e0*/ 	.short	0x000c
        /*00e2*/ 	.short	0x0044
        /*00e4*/ 	.byte	0x00, 0xf0, 0x11, 0x00


	//----- nvinfo : EIATTR_KPARAM_INFO
	.align		4
.L_36:
        /*00e8*/ 	.byte	0x04, 0x17
        /*00ea*/ 	.short	(.L_38 - .L_37)
.L_37:
        /*00ec*/ 	.word	0x00000000
        /*00f0*/ 	.short	0x000b
        /*00f2*/ 	.short	0x0040
        /*00f4*/ 	.byte	0x00, 0xf0, 0x11, 0x00


	//----- nvinfo : EIATTR_KPARAM_INFO
	.align		4
.L_38:
        /*00f8*/ 	.byte	0x04, 0x17
        /*00fa*/ 	.short	(.L_40 - .L_39)
.L_39:
        /*00fc*/ 	.word	0x00000000
        /*0100*/ 	.short	0x000a
        /*0102*/ 	.short	0x003c
        /*0104*/ 	.byte	0x00, 0xf0, 0x11, 0x00


	//----- nvinfo : EIATTR_KPARAM_INFO
	.align		4
.L_40:
        /*0108*/ 	.byte	0x04, 0x17
        /*010a*/ 	.short	(.L_42 - .L_41)
.L_41:
        /*010c*/ 	.word	0x00000000
        /*0110*/ 	.short	0x0009
        /*0112*/ 	.short	0x0038
        /*0114*/ 	.byte	0x00, 0xf0, 0x11, 0x00


	//----- nvinfo : EIATTR_KPARAM_INFO
	.align		4
.L_42:
        /*0118*/ 	.byte	0x04, 0x17
        /*011a*/ 	.short	(.L_44 - .L_43)
.L_43:
        /*011c*/ 	.word	0x00000000
        /*0120*/ 	.short	0x0008
        /*0122*/ 	.short	0x0034
        /*0124*/ 	.byte	0x00, 0xf0, 0x11, 0x00


	//----- nvinfo : EIATTR_KPARAM_INFO
	.align		4
.L_44:
        /*0128*/ 	.byte	0x04, 0x17
        /*012a*/ 	.short	(.L_46 - .L_45)
.L_45:
        /*012c*/ 	.word	0x00000000
        /*0130*/ 	.short	0x0007
        /*0132*/ 	.short	0x0030
        /*0134*/ 	.byte	0x00, 0xf0, 0x11, 0x00


	//----- nvinfo : EIATTR_KPARAM_INFO
	.align		4
.L_46:
        /*0138*/ 	.byte	0x04, 0x17
        /*013a*/ 	.short	(.L_48 - .L_47)
.L_47:
        /*013c*/ 	.word	0x00000000
        /*0140*/ 	.short	0x0006
        /*0142*/ 	.short	0x002c
        /*0144*/ 	.byte	0x00, 0xf0, 0x11, 0x00


	//----- nvinfo : EIATTR_KPARAM_INFO
	.align		4
.L_48:
        /*0148*/ 	.byte	0x04, 0x17
        /*014a*/ 	.short	(.L_50 - .L_49)
.L_49:
        /*014c*/ 	.word	0x00000000
        /*0150*/ 	.short	0x0005
        /*0152*/ 	.short	0x0028
        /*0154*/ 	.byte	0x00, 0xf0, 0x11, 0x00


	//----- nvinfo : EIATTR_KPARAM_INFO
	.align		4
.L_50:
        /*0158*/ 	.byte	0x04, 0x17
        /*015a*/ 	.short	(.L_52 - .L_51)
.L_51:
        /*015c*/ 	.word	0x00000000
        /*0160*/ 	.short	0x0004
        /*0162*/ 	.short	0x0020
        /*0164*/ 	.byte	0x00, 0xf4, 0x21, 0x00


	//----- nvinfo : EIATTR_KPARAM_INFO
	.align		4
.L_52:
        /*0168*/ 	.byte	0x04, 0x17
        /*016a*/ 	.short	(.L_54 - .L_53)
.L_53:
        /*016c*/ 	.word	0x00000000
        /*0170*/ 	.short	0x0003
        /*0172*/ 	.short	0x0018
        /*0174*/ 	.byte	0x00, 0xf4, 0x21, 0x00


	//----- nvinfo : EIATTR_KPARAM_INFO
	.align		4
.L_54:
        /*0178*/ 	.byte	0x04, 0x17
        /*017a*/ 	.short	(.L_56 - .L_55)
.L_55:
        /*017c*/ 	.word	0x00000000
        /*0180*/ 	.short	0x0002
        /*0182*/ 	.short	0x0010
        /*0184*/ 	.byte	0x00, 0xf4, 0x21, 0x00


	//----- nvinfo : EIATTR_KPARAM_INFO
	.align		4
.L_56:
        /*0188*/ 	.byte	0x04, 0x17
        /*018a*/ 	.short	(.L_58 - .L_57)
.L_57:
        /*018c*/ 	.word	0x00000000
        /*0190*/ 	.short	0x0001
        /*0192*/ 	.short	0x0008
        /*0194*/ 	.byte	0x00, 0xf4, 0x21, 0x00


	//----- nvinfo : EIATTR_KPARAM_INFO
	.align		4
.L_58:
        /*0198*/ 	.byte	0x04, 0x17
        /*019a*/ 	.short	(.L_60 - .L_59)
.L_59:
        /*019c*/ 	.word	0x00000000
        /*01a0*/ 	.short	0x0000
        /*01a2*/ 	.short	0x0000
        /*01a4*/ 	.byte	0x00, 0xf4, 0x21, 0x00


	//----- nvinfo : EIATTR_SPARSE_MMA_MASK
	.align		4
.L_60:
        /*01a8*/ 	.byte	0x03, 0x50
        /*01aa*/ 	.short	0x0000


	//----- nvinfo : EIATTR_MAXREG_COUNT
	.align		4
        /*01ac*/ 	.byte	0x03, 0x1b
        /*01ae*/ 	.short	0x00ff


	//----- nvinfo : EIATTR_NUM_BARRIERS
	.align		4
        /*01b0*/ 	.byte	0x02, 0x4c
        /*01b2*/ 	.byte	0x01
	.zero		1


	//----- nvinfo : EIATTR_MERCURY_ISA_VERSION
	.align		4
        /*01b4*/ 	.byte	0x03, 0x5f
        /*01b6*/ 	.short	0x0101


	//----- nvinfo : EIATTR_COOP_GROUP_MASK_REGIDS
	.align		4
        /*01b8*/ 	.byte	0x04, 0x29
        /*01ba*/ 	.short	(.L_62 - .L_61)


	//   ....[0]....
.L_61:
        /*01bc*/ 	.word	0xffffffff


	//   ....[1]....
        /*01c0*/ 	.word	0xffffffff


	//   ....[2]....
        /*01c4*/ 	.word	0xffffffff


	//   ....[3]....
        /*01c8*/ 	.word	0xffffffff


	//   ....[4]....
        /*01cc*/ 	.word	0xffffffff


	//   ....[5]....
        /*01d0*/ 	.word	0xffffffff


	//   ....[6]....
        /*01d4*/ 	.word	0xffffffff


	//   ....[7]....
        /*01d8*/ 	.word	0xffffffff


	//   ....[8]....
        /*01dc*/ 	.word	0xffffffff


	//   ....[9]....
        /*01e0*/ 	.word	0xffffffff


	//   ....[10]....
        /*01e4*/ 	.word	0xffffffff


	//   ....[11]....
        /*01e8*/ 	.word	0xffffffff


	//   ....[12]....
        /*01ec*/ 	.word	0xffffffff


	//   ....[13]....
        /*01f0*/ 	.word	0xffffffff


	//   ....[14]....
        /*01f4*/ 	.word	0xffffffff


	//   ....[15]....
        /*01f8*/ 	.word	0xffffffff


	//   ....[16]....
        /*01fc*/ 	.word	0xffffffff


	//   ....[17]....
        /*0200*/ 	.word	0xffffffff


	//   ....[18]....
        /*0204*/ 	.word	0xffffffff


	//   ....[19]....
        /*0208*/ 	.word	0xffffffff


	//----- nvinfo : EIATTR_COOP_GROUP_INSTR_OFFSETS
	.align		4
.L_62:
        /*020c*/ 	.byte	0x04, 0x28
        /*020e*/ 	.short	(.L_64 - .L_63)


	//   ....[0]....
.L_63:
        /*0210*/ 	.word	0x00001190


	//   ....[1]....
        /*0214*/ 	.word	0x000011a0


	//   ....[2]....
        /*0218*/ 	.word	0x000011b0


	//   ....[3]....
        /*021c*/ 	.word	0x000011c0


	//   ....[4]....
        /*0220*/ 	.word	0x00001210


	//   ....[5]....
        /*0224*/ 	.word	0x00001220


	//   ....[6]....
        /*0228*/ 	.word	0x00001230


	//   ....[7]....
        /*022c*/ 	.word	0x00001240


	//   ....[8]....
        /*0230*/ 	.word	0x00001300


	//   ....[9]....
        /*0234*/ 	.word	0x00001320


	//   ....[10]....
        /*0238*/ 	.word	0x00001420


	//   ....[11]....
        /*023c*/ 	.word	0x00001510


	//   ....[12]....
        /*0240*/ 	.word	0x00001560


	//   ....[13]....
        /*0244*/ 	.word	0x000015d0


	//   ....[14]....
        /*0248*/ 	.word	0x00001610


	//   ....[15]....
        /*024c*/ 	.word	0x00001640


	//   ....[16]....
        /*0250*/ 	.word	0x00001650


	//   ....[17]....
        /*0254*/ 	.word	0x00001680


	//   ....[18]....
        /*0258*/ 	.word	0x00001710


	//   ....[19]....
        /*025c*/ 	.word	0x00001730


	//----- nvinfo : EIATTR_EXIT_INSTR_OFFSETS
	.align		4
.L_64:
        /*0260*/ 	.byte	0x04, 0x1c
        /*0262*/ 	.short	(.L_66 - .L_65)


	//   ....[0]....
.L_65:
        /*0264*/ 	.word	0x00002c70


	//   ....[1]....
        /*0268*/ 	.word	0x00002ca0


	//----- nvinfo : EIATTR_REQNTID
	.align		4
.L_66:
        /*026c*/ 	.byte	0x04, 0x10
        /*026e*/ 	.short	(.L_68 - .L_67)
.L_67:
        /*0270*/ 	.word	0x00000100
        /*0274*/ 	.word	0x00000001
        /*0278*/ 	.word	0x00000001


	//----- nvinfo : EIATTR_CBANK_PARAM_SIZE
	.align		4
.L_68:
        /*027c*/ 	.byte	0x03, 0x19
        /*027e*/ 	.short	0x0088


	//----- nvinfo : EIATTR_PARAM_CBANK
	.align		4
        /*0280*/ 	.byte	0x04, 0x0a
        /*0282*/ 	.short	(.L_70 - .L_69)
	.align		4
.L_69:
        /*0284*/ 	.word	index@(.nv.constant0.attn_fwd)
        /*0288*/ 	.short	0x0210
        /*028a*/ 	.short	0x0088


	//----- nvinfo : EIATTR_SW_WAR
	.align		4
.L_70:
        /*028c*/ 	.byte	0x04, 0x36
        /*028e*/ 	.short	(.L_72 - .L_71)
.L_71:
        /*0290*/ 	.word	0x00000008
.L_72:


//--------------------- .nv.callgraph             --------------------------
	.section	.nv.callgraph,"",@"SHT_CUDA_CALLGRAPH"
	.align	4
	.sectionentsize	8
	.align		4
        /*0000*/ 	.word	0x00000000
	.align		4
        /*0004*/ 	.word	0xffffffff
	.align		4
        /*0008*/ 	.word	0x00000000
	.align		4
        /*000c*/ 	.word	0xfffffffe
	.align		4
        /*0010*/ 	.word	0x00000000
	.align		4
        /*0014*/ 	.word	0xfffffffd
	.align		4
        /*0018*/ 	.word	0x00000000
	.align		4
        /*001c*/ 	.word	0xfffffffc


//--------------------- .nv.constant4             --------------------------
	.section	.nv.constant4,"a",@progbits
	.align	8
	.align		8
.nv.constant4:
        /*0000*/ 	.dword	_$_str


//--------------------- .text.attn_fwd            --------------------------
	.section	.text.attn_fwd,"ax",@progbits
	.align	128
        .global         attn_fwd
        .type           attn_fwd,@function
        .size           attn_fwd,(.L_x_3 - attn_fwd)
        .other          attn_fwd,@"STO_CUDA_ENTRY STV_DEFAULT"
attn_fwd:
.text.attn_fwd:
[----:B------:R-:W-:Y:S01]  /*0000*/  LDC R1, c[0x0][0x28] ;  /* 0x00000a00ff017b82 */ /* 0x000fe20000000800 */
[----:B------:R-:W0:Y:S07]  /*0010*/  S2R R9, SR_TID.X ;  /* 0x0000000000097919 */ /* 0x000e2e0000002100 */
[----:B------:R-:W1:Y:S01]  /*0020*/  S2UR UR7, SR_CTAID.Y ;  /* 0x00000000000779c3 */ /* 0x000e620000002600 */
[----:B------:R-:W-:Y:S01]  /*0030*/  ULDC.64 UR4, c[0x0][0x240] ;  /* 0x0000900000047ab9 */ /* 0x000fe20000000a00 */
[----:B------:R-:W-:Y:S01]  /*0040*/  ULDC.64 UR10, c[0x0][0x208] ;  /* 0x00008200000a7ab9 */ /* 0x000fe20000000a00 */
[----:B------:R-:W2:Y:S05]  /*0050*/  S2R R56, SR_CTAID.X ;  /* 0x0000000000387919 */ /* 0x000eaa0000002500 */
[----:B------:R-:W3:Y:S08]  /*0060*/  LDC R14, c[0x0][0x248] ;  /* 0x00009200ff0e7b82 */ /* 0x000ef00000000800 */
[----:B------:R-:W4:Y:S01]  /*0070*/  LDC.64 R28, c[0x0][0x210] ;  /* 0x00008400ff1c7b82 */ /* 0x000f220000000a00 */
[----:B-1----:R-:W-:-:S04]  /*0080*/  UIMAD UR4, UR7, UR4, URZ ;  /* 0x00000004070472a4 */ /* 0x002fc8000f8e023f */
[----:B------:R-:W-:Y:S01]  /*0090*/  USHF.L.U32 UR6, UR4, 0x1, URZ ;  /* 0x0000000104067899 */ /* 0x000fe2000800063f */
[----:B0-----:R-:W-:Y:S02]  /*00a0*/  LOP3.LUT R17, R9, 0x1f, RZ, 0xc0, !PT ;  /* 0x0000001f09117812 */ /* 0x001fe400078ec0ff */
[----:B------:R-:W-:-:S03]  /*00b0*/  SHF.R.U32.HI R27, RZ, 0x5, R9 ;  /* 0x00000005ff1b7819 */ /* 0x000fc60000011609 */
[----:B--2---:R-:W-:Y:S01]  /*00c0*/  IMAD R56, R56, 0x20, R17 ;  /* 0x0000002038387824 */ /* 0x004fe200078e0211 */
[----:B------:R-:W-:-:S03]  /*00d0*/  SGXT.U32 R27, R27, 0x3 ;  /* 0x000000031b1b781a */ /* 0x000fc60000000000 */
[----:B------:R-:W-:Y:S01]  /*00e0*/  IMAD R0, R56, UR5, RZ ;  /* 0x0000000538007c24 */ /* 0x000fe2000f8e02ff */
[----:B------:R-:W-:Y:S01]  /*00f0*/  UIMAD.WIDE UR4, UR4, 0x2, URZ ;  /* 0x00000002040478a5 */ /* 0x000fe2000f8e023f */
[----:B---3--:R-:W-:Y:S02]  /*0100*/  IMAD R5, R27, R14, RZ ;  /* 0x0000000e1b057224 */ /* 0x008fe400078e02ff */
[C---:B------:R-:W-:Y:S02]  /*0110*/  IMAD.SHL.U32 R3, R0.reuse, 0x2, RZ ;  /* 0x0000000200037824 */ /* 0x040fe400078e00ff */
[----:B------:R-:W-:Y:S01]  /*0120*/  IMAD.HI R0, R0, 0x2, RZ ;  /* 0x0000000200007827 */ /* 0x000fe200078e02ff */
[----:B------:R-:W-:Y:S02]  /*0130*/  LEA R7, R14, R5, 0x3 ;  /* 0x000000050e077211 */ /* 0x000fe400078e18ff */
[----:B----4-:R-:W-:-:S04]  /*0140*/  IADD3 R25, P0, P1, R3, UR6, R28 ;  /* 0x0000000603197c10 */ /* 0x010fc8000f91e01c */
[----:B------:R-:W-:Y:S01]  /*0150*/  IADD3.X R29, R0, UR5, R29, P0, P1 ;  /* 0x00000005001d7c10 */ /* 0x000fe200087e241d */
[C---:B------:R-:W-:Y:S01]  /*0160*/  IMAD R0, R14.reuse, 0x8, R7 ;  /* 0x000000080e007824 */ /* 0x040fe200078e0207 */
[-C--:B------:R-:W-:Y:S02]  /*0170*/  LEA R2, P0, R5, R25.reuse, 0x1 ;  /* 0x0000001905027211 */ /* 0x080fe400078008ff */
[----:B------:R-:W-:Y:S01]  /*0180*/  LEA R4, P1, R7, R25, 0x1 ;  /* 0x0000001907047211 */ /* 0x000fe200078208ff */
[----:B------:R-:W-:Y:S01]  /*0190*/  IMAD R8, R14, 0x8, R0 ;  /* 0x000000080e087824 */ /* 0x000fe200078e0200 */
[----:B------:R-:W-:Y:S02]  /*01a0*/  LEA.HI.X.SX32 R3, R5, R29, 0x1, P0 ;  /* 0x0000001d05037211 */ /* 0x000fe400000f0eff */
[C---:B------:R-:W-:Y:S02]  /*01b0*/  LEA R6, P0, R0.reuse, R25, 0x1 ;  /* 0x0000001900067211 */ /* 0x040fe400078008ff */
[-C--:B------:R-:W-:Y:S01]  /*01c0*/  LEA.HI.X.SX32 R5, R7, R29.reuse, 0x1, P1 ;  /* 0x0000001d07057211 */ /* 0x080fe200008f0eff */
[----:B------:R0:W2:Y:S01]  /*01d0*/  LDG.E.U16 R19, desc[UR10][R2.64] ;  /* 0x0000000a02137981 */ /* 0x0000a2000c1e1500 */
[----:B------:R-:W-:-:S02]  /*01e0*/  LEA.HI.X.SX32 R7, R0, R29, 0x1, P0 ;  /* 0x0000001d00077211 */ /* 0x000fc400000f0eff */
[----:B------:R-:W-:Y:S01]  /*01f0*/  LEA R10, P0, R8, R25, 0x1 ;  /* 0x00000019080a7211 */ /* 0x000fe200078008ff */
[----:B------:R1:W3:Y:S01]  /*0200*/  LDG.E.U16 R21, desc[UR10][R4.64] ;  /* 0x0000000a04157981 */ /* 0x0002e2000c1e1500 */
[----:B------:R-:W-:Y:S02]  /*0210*/  LEA R0, R14, R8, 0x3 ;  /* 0x000000080e007211 */ /* 0x000fe400078e18ff */
[----:B------:R-:W-:Y:S01]  /*0220*/  LEA.HI.X.SX32 R11, R8, R29, 0x1, P0 ;  /* 0x0000001d080b7211 */ /* 0x000fe200000f0eff */
[----:B------:R4:W5:Y:S02]  /*0230*/  LDG.E.U16 R23, desc[UR10][R6.64] ;  /* 0x0000000a06177981 */ /* 0x000964000c1e1500 */
[----:B------:R-:W-:Y:S01]  /*0240*/  IMAD R8, R14, 0x8, R0 ;  /* 0x000000080e087824 */ /* 0x000fe200078e0200 */
[----:B------:R-:W-:Y:S02]  /*0250*/  LEA R12, P0, R0, R25, 0x1 ;  /* 0x00000019000c7211 */ /* 0x000fe400078008ff */
[----:B------:R-:W5:Y:S01]  /*0260*/  LDG.E.U16 R11, desc[UR10][R10.64] ;  /* 0x0000000a0a0b7981 */ /* 0x000f62000c1e1500 */
[----:B------:R-:W-:Y:S01]  /*0270*/  IMAD R15, R14, 0x8, R8 ;  /* 0x000000080e0f7824 */ /* 0x000fe200078e0208 */
[----:B------:R-:W-:-:S02]  /*0280*/  LEA.HI.X.SX32 R13, R0, R29, 0x1, P0 ;  /* 0x0000001d000d7211 */ /* 0x000fc400000f0eff */
[----:B0-----:R-:W-:Y:S02]  /*0290*/  LEA R2, P0, R8, R25, 0x1 ;  /* 0x0000001908027211 */ /* 0x001fe400078008ff */
[----:B------:R-:W-:Y:S02]  /*02a0*/  LEA R0, R14, R15, 0x3 ;  /* 0x0000000f0e007211 */ /* 0x000fe400078e18ff */
[C---:B------:R-:W-:Y:S02]  /*02b0*/  LEA R14, P1, R15.reuse, R25, 0x1 ;  /* 0x000000190f0e7211 */ /* 0x040fe400078208ff */
[----:B------:R-:W-:Y:S02]  /*02c0*/  LEA.HI.X.SX32 R3, R8, R29, 0x1, P0 ;  /* 0x0000001d08037211 */ /* 0x000fe400000f0eff */
[C---:B-1----:R-:W-:Y:S01]  /*02d0*/  LEA R4, P0, R0.reuse, R25, 0x1 ;  /* 0x0000001900047211 */ /* 0x042fe200078008ff */
[----:B------:R-:W0:Y:S01]  /*02e0*/  LDC R8, c[0x0][0x280] ;  /* 0x0000a000ff087b82 */ /* 0x000e220000000800 */
[-C--:B------:R-:W-:Y:S01]  /*02f0*/  LEA.HI.X.SX32 R15, R15, R29.reuse, 0x1, P1 ;  /* 0x0000001d0f0f7211 */ /* 0x080fe200008f0eff */
[----:B------:R1:W5:Y:S01]  /*0300*/  LDG.E.U16 R25, desc[UR10][R12.64] ;  /* 0x0000000a0c197981 */ /* 0x000362000c1e1500 */
[----:B------:R-:W-:-:S03]  /*0310*/  LEA.HI.X.SX32 R5, R0, R29, 0x1, P0 ;  /* 0x0000001d00057211 */ /* 0x000fc600000f0eff */
[----:B------:R-:W5:Y:S04]  /*0320*/  LDG.E.U16 R29, desc[UR10][R2.64] ;  /* 0x0000000a021d7981 */ /* 0x000f68000c1e1500 */
[----:B------:R-:W5:Y:S04]  /*0330*/  LDG.E.U16 R15, desc[UR10][R14.64] ;  /* 0x0000000a0e0f7981 */ /* 0x000f68000c1e1500 */
[----:B------:R1:W5:Y:S01]  /*0340*/  LDG.E.U16 R31, desc[UR10][R4.64] ;  /* 0x0000000a041f7981 */ /* 0x000362000c1e1500 */
[----:B------:R-:W0:Y:S01]  /*0350*/  S2UR UR6, SR_CgaCtaId ;  /* 0x00000000000679c3 */ /* 0x000e220000008800 */
[C---:B------:R-:W-:Y:S01]  /*0360*/  LOP3.LUT R0, R9.reuse, 0xc0, RZ, 0xc0, !PT ;  /* 0x000000c009007812 */ /* 0x040fe200078ec0ff */
[C---:B----4-:R-:W-:Y:S01]  /*0370*/  IMAD.SHL.U32 R6, R9.reuse, 0x20, RZ ;  /* 0x0000002009067824 */ /* 0x050fe200078e00ff */
[C---:B-1----:R-:W-:Y:S01]  /*0380*/  LOP3.LUT R13, R9.reuse, 0x3f, RZ, 0xc0, !PT ;  /* 0x0000003f090d7812 */ /* 0x042fe200078ec0ff */
[----:B------:R-:W-:Y:S01]  /*0390*/  UMOV UR4, 0x400 ;  /* 0x0000040000047882 */ /* 0x000fe20000000000 */
[C---:B------:R-:W-:Y:S01]  /*03a0*/  IMAD.SHL.U32 R18, R9.reuse, 0x2, RZ ;  /* 0x0000000209127824 */ /* 0x040fe200078e00ff */
[----:B------:R-:W-:-:S02]  /*03b0*/  LOP3.LUT R4, R9, 0x18, RZ, 0xc0, !PT ;  /* 0x0000001809047812 */ /* 0x000fc400078ec0ff */
[----:B0-----:R-:W-:Y:S02]  /*03c0*/  ISETP.GE.AND P0, PT, R8, 0x1, PT ;  /* 0x000000010800780c */ /* 0x001fe40003f06270 */
[----:B------:R-:W-:Y:S02]  /*03d0*/  SHF.R.U32.HI R5, RZ, 0x2, R0 ;  /* 0x00000002ff057819 */ /* 0x000fe40000011600 */
[----:B------:R-:W-:Y:S02]  /*03e0*/  LOP3.LUT R7, R6, 0x60, RZ, 0xc0, !PT ;  /* 0x0000006006077812 */ /* 0x000fe400078ec0ff */
[----:B------:R-:W-:Y:S02]  /*03f0*/  LEA R33, R4, R13, 0x5 ;  /* 0x0000000d04217211 */ /* 0x000fe400078e28ff */
[----:B------:R-:W-:Y:S01]  /*0400*/  SHF.R.U32.HI R2, RZ, 0x4, R9 ;  /* 0x00000004ff027819 */ /* 0x000fe20000011609 */
[----:B------:R-:W-:Y:S01]  /*0410*/  ULEA UR6, UR6, UR4, 0x18 ;  /* 0x0000000406067291 */ /* 0x000fe2000f8ec03f */
[----:B------:R-:W-:Y:S01]  /*0420*/  LOP3.LUT R26, R5, 0x1fe, R18, 0x78, !PT ;  /* 0x000001fe051a7812 */ /* 0x000fe200078e7812 */
[----:B------:R-:W-:Y:S01]  /*0430*/  IMAD R7, R0, 0x4, R7 ;  /* 0x0000000400077824 */ /* 0x000fe200078e0207 */
[----:B------:R-:W-:Y:S01]  /*0440*/  LOP3.LUT R3, R9, 0x1c, RZ, 0xc0, !PT ;  /* 0x0000001c09037812 */ /* 0x000fe200078ec0ff */
[----:B------:R-:W-:Y:S01]  /*0450*/  IMAD.SHL.U32 R33, R33, 0x4, RZ ;  /* 0x0000000421217824 */ /* 0x000fe200078e00ff */
[----:B------:R-:W-:-:S02]  /*0460*/  LOP3.LUT R2, R2, 0x2, RZ, 0xc0, !PT ;  /* 0x0000000202027812 */ /* 0x000fc400078ec0ff */
[----:B------:R-:W-:Y:S02]  /*0470*/  SHF.R.U32.HI R6, RZ, 0x1, R0 ;  /* 0x00000001ff067819 */ /* 0x000fe40000011600 */
[----:B------:R-:W-:Y:S01]  /*0480*/  LOP3.LUT R16, R9, 0xff, RZ, 0xc0, !PT ;  /* 0x000000ff09107812 */ /* 0x000fe200078ec0ff */
[----:B------:R-:W-:Y:S01]  /*0490*/  IMAD.MOV.U32 R57, RZ, RZ, -0x800000 ;  /* 0xff800000ff397424 */ /* 0x000fe200078e00ff */
[----:B------:R-:W-:Y:S01]  /*04a0*/  IADD3 R5, R3, R7, R2 ;  /* 0x0000000703057210 */ /* 0x000fe20007ffe002 */
[----:B------:R-:W-:Y:S01]  /*04b0*/  IMAD.MOV.U32 R90, RZ, RZ, -0x800000 ;  /* 0xff800000ff5a7424 */ /* 0x000fe200078e00ff */
[----:B------:R-:W-:Y:S01]  /*04c0*/  LOP3.LUT R6, R33, R6, RZ, 0x3c, !PT ;  /* 0x0000000621067212 */ /* 0x000fe200078e3cff */
[----:B------:R-:W-:Y:S01]  /*04d0*/  IMAD.MOV.U32 R92, RZ, RZ, -0x800000 ;  /* 0xff800000ff5c7424 */ /* 0x000fe200078e00ff */
[----:B------:R-:W-:Y:S01]  /*04e0*/  MOV R7, 0x3f800000 ;  /* 0x3f80000000077802 */ /* 0x000fe20000000f00 */
[----:B------:R-:W-:Y:S01]  /*04f0*/  IMAD.MOV.U32 R8, RZ, RZ, 0x3f800000 ;  /* 0x3f800000ff087424 */ /* 0x000fe200078e00ff */
[----:B------:R-:W-:Y:S01]  /*0500*/  MOV R91, 0xff800000 ;  /* 0xff800000005b7802 */ /* 0x000fe20000000f00 */
[----:B------:R-:W-:Y:S01]  /*0510*/  IMAD.MOV.U32 R0, RZ, RZ, 0x3f800000 ;  /* 0x3f800000ff007424 */ /* 0x000fe200078e00ff */
[----:B------:R-:W-:-:S02]  /*0520*/  MOV R2, 0x3f800000 ;  /* 0x3f80000000027802 */ /* 0x000fc40000000f00 */
[----:B------:R-:W-:Y:S02]  /*0530*/  CS2R R32, SRZ ;  /* 0x0000000000207805 */ /* 0x000fe4000001ff00 */
[----:B------:R-:W-:Y:S02]  /*0540*/  ISETP.GE.U32.AND P1, PT, R16, 0x20, PT ;  /* 0x000000201000780c */ /* 0x000fe40003f26070 */
[----:B------:R-:W-:Y:S01]  /*0550*/  CS2R R34, SRZ ;  /* 0x0000000000227805 */ /* 0x000fe2000001ff00 */
[----:B------:R-:W-:Y:S01]  /*0560*/  IMAD.SHL.U32 R10, R9, 0x10, RZ ;  /* 0x00000010090a7824 */ /* 0x000fe200078e00ff */
[----:B--2---:R-:W-:Y:S04]  /*0570*/  STS.U16 [R26+UR6], R19 ;  /* 0x000000131a007988 */ /* 0x004fe80008000406 */
[----:B---3--:R-:W-:Y:S04]  /*0580*/  STS.U16 [R26+UR6+0x200], R21 ;  /* 0x000200151a007988 */ /* 0x008fe80008000406 */
[----:B-----5:R-:W-:Y:S04]  /*0590*/  STS.U16 [R26+UR6+0x400], R23 ;  /* 0x000400171a007988 */ /* 0x020fe80008000406 */
[----:B------:R-:W-:Y:S04]  /*05a0*/  STS.U16 [R26+UR6+0x600], R11 ;  /* 0x0006000b1a007988 */ /* 0x000fe80008000406 */
[----:B------:R-:W-:Y:S04]  /*05b0*/  STS.U16 [R26+UR6+0x800], R25 ;  /* 0x000800191a007988 */ /* 0x000fe80008000406 */
[----:B------:R0:W-:Y:S04]  /*05c0*/  STS.U16 [R26+UR6+0xa00], R29 ;  /* 0x000a001d1a007988 */ /* 0x0001e80008000406 */
[----:B------:R-:W-:Y:S04]  /*05d0*/  STS.U16 [R26+UR6+0xc00], R15 ;  /* 0x000c000f1a007988 */ /* 0x000fe80008000406 */
[----:B------:R1:W-:Y:S01]  /*05e0*/  STS.U16 [R26+UR6+0xe00], R31 ;  /* 0x000e001f1a007988 */ /* 0x0003e20008000406 */
[----:B0-----:R-:W-:-:S02]  /*05f0*/  CS2R R28, SRZ ;  /* 0x00000000001c7805 */ /* 0x001fc4000001ff00 */
[----:B-1----:R-:W-:Y:S01]  /*0600*/  CS2R R30, SRZ ;  /* 0x00000000001e7805 */ /* 0x002fe2000001ff00 */
[----:B------:R-:W-:Y:S06]  /*0610*/  @!P0 BRA `(.L_x_0) ;  /* 0x0000001400988947 */ /* 0x000fec0003800000 */
[----:B------:R-:W0:Y:S01]  /*0620*/  LDC.64 R24, c[0x0][0x250] ;  /* 0x00009400ff187b82 */ /* 0x000e220000000a00 */
[C---:B------:R-:W-:Y:S01]  /*0630*/  LOP3.LUT R12, R9.reuse, 0x7, RZ, 0xc0, !PT ;  /* 0x00000007090c7812 */ /* 0x040fe200078ec0ff */
[C---:B------:R-:W-:Y:S01]  /*0640*/  IMAD.SHL.U32 R20, R9.reuse, 0x40, RZ ;  /* 0x0000004009147824 */ /* 0x040fe200078e00ff */
[C---:B------:R-:W-:Y:S01]  /*0650*/  LOP3.LUT R7, R9.reuse, 0x60, RZ, 0xc0, !PT ;  /* 0x0000006009077812 */ /* 0x040fe200078ec0ff */
[----:B------:R-:W-:Y:S01]  /*0660*/  ULDC UR4, c[0x0][0x258] ;  /* 0x0000960000047ab9 */ /* 0x000fe20000000800 */
[----:B------:R-:W-:Y:S01]  /*0670*/  SHF.L.U32 R2, R9, 0x3, RZ ;  /* 0x0000000309027819 */ /* 0x000fe200000006ff */
[----:B------:R-:W-:Y:S01]  /*0680*/  ULDC.64 UR8, c[0x0][0x218] ;  /* 0x0000860000087ab9 */ /* 0x000fe20000000a00 */
[----:B------:R-:W-:Y:S01]  /*0690*/  SHF.R.U32.HI R8, RZ, 0x1, R7 ;  /* 0x00000001ff087819 */ /* 0x000fe20000011607 */
[----:B------:R-:W-:Y:S01]  /*06a0*/  IMAD R11, R7, 0x2, R12 ;  /* 0x00000002070b7824 */ /* 0x000fe200078e020c */
[----:B------:R-:W-:Y:S01]  /*06b0*/  LOP3.LUT R0, R9, 0xe0, RZ, 0xc0, !PT ;  /* 0x000000e009007812 */ /* 0x000fe200078ec0ff */
[----:B------:R-:W1:Y:S01]  /*06c0*/  LDC R34, c[0x0][0x268] ;  /* 0x00009a00ff227b82 */ /* 0x000e620000000800 */
[----:B------:R-:W-:Y:S01]  /*06d0*/  LOP3.LUT R7, R2, 0x30, RZ, 0xc0, !PT ;  /* 0x0000003002077812 */ /* 0x000fe200078ec0ff */
[----:B------:R-:W-:Y:S01]  /*06e0*/  IMAD.SHL.U32 R11, R11, 0x10, RZ ;  /* 0x000000100b0b7824 */ /* 0x000fe200078e00ff */
[----:B------:R-:W-:Y:S01]  /*06f0*/  SHF.R.U32.HI R15, RZ, 0x6, R9 ;  /* 0x00000006ff0f7819 */ /* 0x000fe20000011609 */
[----:B------:R-:W-:Y:S01]  /*0700*/  IMAD.MOV.U32 R52, RZ, RZ, -0x800000 ;  /* 0xff800000ff347424 */ /* 0x000fe200078e00ff */
[----:B------:R-:W-:Y:S01]  /*0710*/  SHF.L.U32 R14, R12, 0x6, RZ ;  /* 0x000000060c0e7819 */ /* 0x000fe200000006ff */
[----:B------:R-:W-:Y:S01]  /*0720*/  IMAD R23, R0, 0x10, R7 ;  /* 0x0000001000177824 */ /* 0x000fe200078e0207 */
[----:B------:R-:W-:Y:S01]  /*0730*/  LEA R19, R17, UR6, 0x6 ;  /* 0x0000000611137c11 */ /* 0x000fe2000f8e30ff */
[----:B------:R-:W2:Y:S01]  /*0740*/  LDC.64 R58, c[0x0][0x220] ;  /* 0x00008800ff3a7b82 */ /* 0x000ea20000000a00 */
[----:B------:R-:W-:Y:S01]  /*0750*/  LOP3.LUT R8, R7, R8, RZ, 0x3c, !PT ;  /* 0x0000000807087212 */ /* 0x000fe200078e3cff */
[----:B------:R-:W-:Y:S01]  /*0760*/  IMAD.MOV.U32 R54, RZ, RZ, -0x800000 ;  /* 0xff800000ff367424 */ /* 0x000fe200078e00ff */
[----:B------:R-:W-:-:S02]  /*0770*/  SGXT.U32 R0, R15, 0x2 ;  /* 0x000000020f00781a */ /* 0x000fc40000000000 */
[----:B------:R-:W-:Y:S02]  /*0780*/  LOP3.LUT R32, R7, 0x3c0, R20, 0xf8, !PT ;  /* 0x000003c007207812 */ /* 0x000fe400078ef814 */
[----:B------:R-:W-:Y:S02]  /*0790*/  LOP3.LUT R7, R14, R7, RZ, 0xfc, !PT ;  /* 0x000000070e077212 */ /* 0x000fe400078efcff */
[--C-:B------:R-:W-:Y:S02]  /*07a0*/  LOP3.LUT R15, R11, 0x30, R18.reuse, 0x78, !PT ;  /* 0x000000300b0f7812 */ /* 0x100fe400078e7812 */
[----:B------:R-:W-:Y:S01]  /*07b0*/  IADD3 R11, R8, R19, RZ ;  /* 0x00000013080b7210 */ /* 0x000fe20007ffe0ff */
[----:B0-----:R-:W-:Y:S01]  /*07c0*/  IMAD R8, R0, R25, RZ ;  /* 0x0000001900087224 */ /* 0x001fe200078e02ff */
[--C-:B------:R-:W-:Y:S01]  /*07d0*/  LOP3.LUT R21, R7, 0x10, R18.reuse, 0x78, !PT ;  /* 0x0000001007157812 */ /* 0x100fe200078e7812 */
[----:B------:R-:W-:Y:S01]  /*07e0*/  IMAD R7, R13, UR4, RZ ;  /* 0x000000040d077c24 */ /* 0x000fe2000f8e02ff */
[----:B------:R-:W-:Y:S01]  /*07f0*/  LOP3.LUT R23, R23, 0x30, R18, 0x78, !PT ;  /* 0x0000003017177812 */ /* 0x000fe200078e7812 */
[----:B------:R-:W-:Y:S01]  /*0800*/  IMAD R0, R24, UR7, RZ ;  /* 0x0000000718007c24 */ /* 0x000fe2000f8e02ff */
[----:B------:R-:W-:Y:S01]  /*0810*/  ULDC.64 UR4, c[0x0][0x260] ;  /* 0x0000980000047ab9 */ /* 0x000fe20000000a00 */
[----:B------:R-:W-:Y:S01]  /*0820*/  IMAD R18, R25, 0x4, R8 ;  /* 0x0000000419127824 */ /* 0x000fe200078e0208 */
[----:B------:R-:W-:Y:S01]  /*0830*/  IADD3 R13, R23, UR6, R14 ;  /* 0x00000006170d7c10 */ /* 0x000fe2000fffe00e */
[----:B------:R-:W-:Y:S01]  /*0840*/  IMAD R12, R12, 0x80, R15 ;  /* 0x000000800c0c7824 */ /* 0x000fe200078e020f */
[----:B------:R-:W-:Y:S01]  /*0850*/  SHF.L.U32 R15, R7, 0x1, RZ ;  /* 0x00000001070f7819 */ /* 0x000fe200000006ff */
[----:B------:R-:W-:Y:S01]  /*0860*/  IMAD.SHL.U32 R2, R0, 0x2, RZ ;  /* 0x0000000200027824 */ /* 0x000fe200078e00ff */
[----:B------:R-:W-:Y:S01]  /*0870*/  UIMAD UR4, UR7, UR4, URZ ;  /* 0x00000004070472a4 */ /* 0x000fe2000f8e023f */
[----:B------:R-:W-:Y:S01]  /*0880*/  IMAD R20, R25, 0x4, R18 ;  /* 0x0000000419147824 */ /* 0x000fe200078e0212 */
[----:B------:R-:W-:Y:S01]  /*0890*/  LOP3.LUT R14, R9, 0x10, RZ, 0xc0, !PT ;  /* 0x00000010090e7812 */ /* 0x000fe200078ec0ff */
[----:B------:R-:W-:Y:S01]  /*08a0*/  IMAD R17, R17, UR5, RZ ;  /* 0x0000000511117c24 */ /* 0x000fe2000f8e02ff */
[----:B------:R-:W-:Y:S01]  /*08b0*/  IADD3 R75, P0, P2, R15, UR8, R2 ;  /* 0x000000080f4b7c10 */ /* 0x000fe2000fa1e002 */
[----:B------:R-:W-:Y:S01]  /*08c0*/  IMAD.HI R7, R7, 0x2, RZ ;  /* 0x0000000207077827 */ /* 0x000fe200078e02ff */
[----:B------:R-:W-:Y:S01]  /*08d0*/  LEA R2, R25, R20, 0x2 ;  /* 0x0000001419027211 */ /* 0x000fe200078e10ff */
[----:B------:R-:W-:Y:S01]  /*08e0*/  USHF.L.U32 UR5, UR4, 0x1, URZ ;  /* 0x0000000104057899 */ /* 0x000fe2000800063f */
[----:B------:R-:W-:Y:S01]  /*08f0*/  LEA R14, R14, R21, 0x5 ;  /* 0x000000150e0e7211 */ /* 0x000fe200078e28ff */
[----:B------:R-:W-:Y:S01]  /*0900*/  IMAD.HI R0, R0, 0x2, RZ ;  /* 0x0000000200007827 */ /* 0x000fe200078e02ff */
[----:B------:R-:W-:-:S02]  /*0910*/  LEA R82, P6, R2, R75, 0x1 ;  /* 0x0000004b02527211 */ /* 0x000fc400078c08ff */
[-C--:B------:R-:W-:Y:S01]  /*0920*/  LEA R88, P3, R8, R75.reuse, 0x1 ;  /* 0x0000004b08587211 */ /* 0x080fe200078608ff */
[----:B------:R-:W-:Y:S01]  /*0930*/  IMAD R22, R25, 0x4, R2 ;  /* 0x0000000419167824 */ /* 0x000fe200078e0202 */
[----:B------:R-:W-:Y:S01]  /*0940*/  IADD3.X R21, R7, UR9, R0, P0, P2 ;  /* 0x0000000907157c10 */ /* 0x000fe200087e4400 */
[----:B-1----:R-:W-:Y:S01]  /*0950*/  IMAD R19, R27, R34, RZ ;  /* 0x000000221b137224 */ /* 0x002fe200078e02ff */
[-C--:B------:R-:W-:Y:S01]  /*0960*/  LEA R86, P4, R18, R75.reuse, 0x1 ;  /* 0x0000004b12567211 */ /* 0x080fe200078808ff */
[----:B------:R-:W-:Y:S01]  /*0970*/  IMAD R24, R25, 0x4, R22 ;  /* 0x0000000419187824 */ /* 0x000fe200078e0216 */
[----:B------:R-:W-:Y:S01]  /*0980*/  LEA R84, P5, R20, R75, 0x1 ;  /* 0x0000004b14547211 */ /* 0x000fe200078a08ff */
[----:B------:R-:W-:Y:S01]  /*0990*/  IMAD.SHL.U32 R15, R17, 0x2, RZ ;  /* 0x00000002110f7824 */ /* 0x000fe200078e00ff */
[----:B------:R-:W-:Y:S01]  /*09a0*/  LEA R7, R34, R19, 0x3 ;  /* 0x0000001322077211 */ /* 0x000fe200078e18ff */
[----:B------:R-:W-:Y:S01]  /*09b0*/  IMAD R28, R25, 0x4, R24 ;  /* 0x00000004191c7824 */ /* 0x000fe200078e0218 */
[----:B------:R-:W-:Y:S01]  /*09c0*/  LEA.HI.X.SX32 R83, R2, R21, 0x1, P6 ;  /* 0x0000001502537211 */ /* 0x000fe200030f0eff */
[----:B------:R-:W-:Y:S01]  /*09d0*/  IMAD.HI R30, R17, 0x2, RZ ;  /* 0x00000002111e7827 */ /* 0x000fe200078e02ff */
[----:B--2---:R-:W-:Y:S01]  /*09e0*/  IADD3 R58, P0, P2, R15, UR5, R58 ;  /* 0x000000050f3a7c10 */ /* 0x004fe2000fa1e03a */
[----:B------:R-:W-:Y:S01]  /*09f0*/  UIMAD.WIDE UR4, UR4, 0x2, URZ ;  /* 0x00000002040478a5 */ /* 0x000fe2000f8e023f */
[----:B------:R-:W-:Y:S01]  /*0a00*/  LEA R15, R34, R7, 0x3 ;  /* 0x00000007220f7211 */ /* 0x000fe200078e18ff */
[----:B------:R-:W-:Y:S01]  /*0a10*/  IMAD R0, R25, 0x4, R28 ;  /* 0x0000000419007824 */ /* 0x000fe200078e021c */
[-C--:B------:R-:W-:Y:S01]  /*0a20*/  LEA.HI.X.SX32 R89, R8, R21.reuse, 0x1, P3 ;  /* 0x0000001508597211 */ /* 0x080fe200018f0eff */
[----:B------:R-:W-:Y:S01]  /*0a30*/  ULDC UR9, c[0x0][0x238] ;  /* 0x00008e0000097ab9 */ /* 0x000fe20000000800 */
[----:B------:R-:W-:Y:S01]  /*0a40*/  LEA.HI.X.SX32 R87, R18, R21, 0x1, P4 ;  /* 0x0000001512577211 */ /* 0x000fe200020f0eff */
[----:B------:R-:W-:Y:S01]  /*0a50*/  IMAD R17, R34, 0x8, R15 ;  /* 0x0000000822117824 */ /* 0x000fe200078e020f */
[----:B------:R-:W-:Y:S01]  /*0a60*/  LEA R74, P6, R0, R75, 0x1 ;  /* 0x0000004b004a7211 */ /* 0x000fe200078c08ff */
[----:B------:R-:W-:Y:S01]  /*0a70*/  UMOV UR4, URZ ;  /* 0x0000003f00047c82 */ /* 0x000fe20008000000 */
[----:B------:R-:W-:-:S02]  /*0a80*/  LEA.HI.X.SX32 R85, R20, R21, 0x1, P5 ;  /* 0x0000001514557211 */ /* 0x000fc400028f0eff */
[-C--:B------:R-:W-:Y:S02]  /*0a90*/  LEA R80, P3, R22, R75.reuse, 0x1 ;  /* 0x0000004b16507211 */ /* 0x080fe400078608ff */
[-C--:B------:R-:W-:Y:S02]  /*0aa0*/  LEA R78, P4, R24, R75.reuse, 0x1 ;  /* 0x0000004b184e7211 */ /* 0x080fe400078808ff */
[----:B------:R-:W-:Y:S02]  /*0ab0*/  LEA R76, P5, R28, R75, 0x1 ;  /* 0x0000004b1c4c7211 */ /* 0x000fe400078a08ff */
[----:B------:R-:W-:Y:S02]  /*0ac0*/  LEA.HI.X.SX32 R75, R0, R21, 0x1, P6 ;  /* 0x00000015004b7211 */ /* 0x000fe400030f0eff */
[----:B------:R-:W-:Y:S02]  /*0ad0*/  LEA R0, R34, R17, 0x3 ;  /* 0x0000001122007211 */ /* 0x000fe400078e18ff */
[----:B------:R-:W-:-:S02]  /*0ae0*/  IADD3.X R30, R30, UR5, R59, P0, P2 ;  /* 0x000000051e1e7c10 */ /* 0x000fc400087e443b */
[-C--:B------:R-:W-:Y:S01]  /*0af0*/  LEA R72, P0, R19, R58.reuse, 0x1 ;  /* 0x0000003a13487211 */ /* 0x080fe200078008ff */
[C---:B------:R-:W-:Y:S01]  /*0b00*/  IMAD R2, R34.reuse, 0x8, R0 ;  /* 0x0000000822027824 */ /* 0x040fe200078e0200 */
[----:B------:R-:W-:Y:S02]  /*0b10*/  LEA R70, P2, R7, R58, 0x1 ;  /* 0x0000003a07467211 */ /* 0x000fe400078408ff */
[----:B------:R-:W-:Y:S02]  /*0b20*/  LEA.HI.X.SX32 R73, R19, R30, 0x1, P0 ;  /* 0x0000001e13497211 */ /* 0x000fe400000f0eff */
[----:B------:R-:W-:Y:S02]  /*0b30*/  LEA R66, P0, R17, R58, 0x1 ;  /* 0x0000003a11427211 */ /* 0x000fe400078008ff */
[----:B------:R-:W-:Y:S02]  /*0b40*/  LEA R8, R34, R2, 0x3 ;  /* 0x0000000222087211 */ /* 0x000fe400078e18ff */
[----:B------:R-:W-:-:S02]  /*0b50*/  LEA.HI.X.SX32 R81, R22, R21, 0x1, P3 ;  /* 0x0000001516517211 */ /* 0x000fc400018f0eff */
[----:B------:R-:W-:Y:S02]  /*0b60*/  LEA R68, P3, R15, R58, 0x1 ;  /* 0x0000003a0f447211 */ /* 0x000fe400078608ff */
[-C--:B------:R-:W-:Y:S01]  /*0b70*/  LEA.HI.X.SX32 R71, R7, R30.reuse, 0x1, P2 ;  /* 0x0000001e07477211 */ /* 0x080fe200010f0eff */
[----:B------:R-:W-:Y:S01]  /*0b80*/  IMAD R7, R34, 0x8, R8 ;  /* 0x0000000822077824 */ /* 0x000fe200078e0208 */
[----:B------:R-:W-:Y:S02]  /*0b90*/  LEA.HI.X.SX32 R67, R17, R30, 0x1, P0 ;  /* 0x0000001e11437211 */ /* 0x000fe400000f0eff */
[----:B------:R-:W-:Y:S02]  /*0ba0*/  CS2R R34, SRZ ;  /* 0x0000000000227805 */ /* 0x000fe4000001ff00 */
[----:B------:R-:W-:Y:S02]  /*0bb0*/  LEA R64, P0, R0, R58, 0x1 ;  /* 0x0000003a00407211 */ /* 0x000fe400078008ff */
[----:B------:R-:W-:-:S02]  /*0bc0*/  SHF.R.U32.HI R19, RZ, 0x3, R9 ;  /* 0x00000003ff137819 */ /* 0x000fc40000011609 */
[----:B------:R-:W-:Y:S02]  /*0bd0*/  LEA.HI.X.SX32 R69, R15, R30, 0x1, P3 ;  /* 0x0000001e0f457211 */ /* 0x000fe400018f0eff */
[----:B------:R-:W-:Y:S02]  /*0be0*/  LEA.HI.X.SX32 R79, R24, R21, 0x1, P4 ;  /* 0x00000015184f7211 */ /* 0x000fe400020f0eff */
[-C--:B------:R-:W-:Y:S02]  /*0bf0*/  LEA R62, P2, R2, R58.reuse, 0x1 ;  /* 0x0000003a023e7211 */ /* 0x080fe400078408ff */
[----:B------:R-:W-:Y:S02]  /*0c00*/  LEA R60, P3, R8, R58, 0x1 ;  /* 0x0000003a083c7211 */ /* 0x000fe400078608ff */
[----:B------:R-:W-:Y:S01]  /*0c10*/  LEA.HI.X.SX32 R65, R0, R30, 0x1, P0 ;  /* 0x0000001e00417211 */ /* 0x000fe200000f0eff */
[----:B------:R-:W-:Y:S01]  /*0c20*/  IMAD.MOV.U32 R0, RZ, RZ, 0x3f800000 ;  /* 0x3f800000ff007424 */ /* 0x000fe200078e00ff */
[----:B------:R-:W-:-:S02]  /*0c30*/  LEA R58, P4, R7, R58, 0x1 ;  /* 0x0000003a073a7211 */ /* 0x000fc400078808ff */
[----:B------:R-:W-:Y:S02]  /*0c40*/  LOP3.LUT P0, RZ, R9, 0x3, RZ, 0xc0, !PT ;  /* 0x0000000309ff7812 */ /* 0x000fe4000780c0ff */
[----:B------:R-:W-:Y:S02]  /*0c50*/  LEA R17, R3, UR6, 0x2 ;  /* 0x0000000603117c11 */ /* 0x000fe4000f8e10ff */
[----:B------:R-:W-:Y:S02]  /*0c60*/  LOP3.LUT R20, R19, 0xc, RZ, 0xc0, !PT ;  /* 0x0000000c13147812 */ /* 0x000fe400078ec0ff */
[----:B------:R-:W-:Y:S01]  /*0c70*/  LOP3.LUT R15, R32, 0x10, R9, 0x78, !PT ;  /* 0x00000010200f7812 */ /* 0x000fe200078e7809 */
[----:B------:R-:W-:Y:S01]  /*0c80*/  IMAD.MOV.U32 R9, RZ, RZ, RZ ;  /* 0x000000ffff097224 */ /* 0x000fe200078e00ff */
[----:B------:R-:W-:Y:S02]  /*0c90*/  LEA.HI.X.SX32 R63, R2, R30, 0x1, P2 ;  /* 0x0000001e023f7211 */ /* 0x000fe400010f0eff */
[----:B------:R-:W-:-:S02]  /*0ca0*/  CS2R R32, SRZ ;  /* 0x0000000000207805 */ /* 0x000fc4000001ff00 */
[----:B------:R-:W-:Y:S02]  /*0cb0*/  LEA.HI.X.SX32 R77, R28, R21, 0x1, P5 ;  /* 0x000000151c4d7211 */ /* 0x000fe400028f0eff */
[----:B------:R-:W-:Y:S02]  /*0cc0*/  CS2R R28, SRZ ;  /* 0x00000000001c7805 */ /* 0x000fe4000001ff00 */
[-C--:B------:R-:W-:Y:S01]  /*0cd0*/  LEA.HI.X.SX32 R61, R8, R30.reuse, 0x1, P3 ;  /* 0x0000001e083d7211 */ /* 0x080fe200018f0eff */
[----:B------:R-:W-:Y:S01]  /*0ce0*/  IMAD.MOV.U32 R8, RZ, RZ, 0x3f800000 ;  /* 0x3f800000ff087424 */ /* 0x000fe200078e00ff */
[----:B------:R-:W-:Y:S02]  /*0cf0*/  LEA.HI.X.SX32 R59, R7, R30, 0x1, P4 ;  /* 0x0000001e073b7211 */ /* 0x000fe400020f0eff */
[----:B------:R-:W-:Y:S02]  /*0d00*/  CS2R R30, SRZ ;  /* 0x00000000001e7805 */ /* 0x000fe4000001ff00 */
[----:B------:R-:W-:-:S02]  /*0d10*/  ISETP.GE.U32.AND P2, PT, R16, 0x80, PT ;  /* 0x000000801000780c */ /* 0x000fc40003f46070 */
[C---:B------:R-:W-:Y:S02]  /*0d20*/  ISETP.LT.U32.AND P0, PT, R16.reuse, 0x80, !P0 ;  /* 0x000000801000780c */ /* 0x040fe40004701070 */
[----:B------:R-:W-:Y:S02]  /*0d30*/  IADD3 R25, R17, R20, RZ ;  /* 0x0000001411197210 */ /* 0x000fe40007ffe0ff */
[----:B------:R-:W-:Y:S02]  /*0d40*/  LEA R16, R16, UR6, 0x2 ;  /* 0x0000000610107c11 */ /* 0x000fe4000f8e10ff */
[----:B------:R-:W-:Y:S02]  /*0d50*/  LOP3.LUT R18, R26, 0x40, RZ, 0x3c, !PT ;  /* 0x000000401a127812 */ /* 0x000fe400078e3cff */
[----:B------:R-:W-:Y:S02]  /*0d60*/  MOV R7, 0x3f800000 ;  /* 0x3f80000000077802 */ /* 0x000fe40000000f00 */
[----:B------:R-:W-:-:S02]  /*0d70*/  MOV R21, RZ ;  /* 0x000000ff00157202 */ /* 0x000fc40000000f00 */
[----:B------:R-:W-:Y:S02]  /*0d80*/  MOV R53, 0xff800000 ;  /* 0xff80000000357802 */ /* 0x000fe40000000f00 */
[----:B------:R-:W-:Y:S02]  /*0d90*/  MOV R55, 0xff800000 ;  /* 0xff80000000377802 */ /* 0x000fe40000000f00 */
[----:B------:R-:W-:Y:S02]  /*0da0*/  MOV R2, 0x3f800000 ;  /* 0x3f80000000027802 */ /* 0x000fe40000000f00 */
[----:B------:R-:W-:Y:S02]  /*0db0*/  LOP3.LUT R20, R15, 0x20, RZ, 0x3c, !PT ;  /* 0x000000200f147812 */ /* 0x000fe400078e3cff */
[----:B------:R-:W-:Y:S02]  /*0dc0*/  LOP3.LUT R19, R14, 0x20, RZ, 0x3c, !PT ;  /* 0x000000200e137812 */ /* 0x000fe400078e3cff */
[----:B------:R-:W-:-:S07]  /*0dd0*/  LOP3.LUT R22, R12, 0x40, RZ, 0x3c, !PT ;  /* 0x000000400c167812 */ /* 0x000fce00078e3cff */
.L_x_1:
[----:B------:R-:W-:-:S04]  /*0de0*/  IMAD.WIDE R42, R21, 0x2, R84 ;  /* 0x00000002152a7825 */ /* 0x000fc800078e0254 */
[C---:B------:R-:W-:Y:S02]  /*0df0*/  IMAD.WIDE R38, R21.reuse, 0x2, R88 ;  /* 0x0000000215267825 */ /* 0x040fe400078e0258 */
[----:B------:R-:W2:Y:S02]  /*0e00*/  LDG.E.U16 R43, desc[UR10][R42.64] ;  /* 0x0000000a2a2b7981 */ /* 0x000ea4000c1e1500 */
[C---:B------:R-:W-:Y:S02]  /*0e10*/  IMAD.WIDE R46, R21.reuse, 0x2, R80 ;  /* 0x00000002152e7825 */ /* 0x040fe400078e0250 */
[----:B------:R-:W3:Y:S02]  /*0e20*/  LDG.E.U16 R57, desc[UR10][R38.64] ;  /* 0x0000000a26397981 */ /* 0x000ee4000c1e1500 */
[C---:B------:R-:W-:Y:S02]  /*0e30*/  IMAD.WIDE R50, R21.reuse, 0x2, R76 ;  /* 0x0000000215327825 */ /* 0x040fe400078e024c */
[----:B------:R-:W4:Y:S02]  /*0e40*/  LDG.E.U16 R95, desc[UR10][R46.64] ;  /* 0x0000000a2e5f7981 */ /* 0x000f24000c1e1500 */
[----:B------:R-:W-:-:S02]  /*0e50*/  IMAD.WIDE R40, R21, 0x2, R86 ;  /* 0x0000000215287825 */ /* 0x000fc400078e0256 */
[----:B------:R-:W5:Y:S02]  /*0e60*/  LDG.E.U16 R99, desc[UR10][R50.64] ;  /* 0x0000000a32637981 */ /* 0x000f64000c1e1500 */
[C---:B------:R-:W-:Y:S02]  /*0e70*/  IMAD.WIDE R44, R21.reuse, 0x2, R82 ;  /* 0x00000002152c7825 */ /* 0x040fe400078e0252 */
[----:B------:R-:W5:Y:S02]  /*0e80*/  LDG.E.U16 R91, desc[UR10][R40.64] ;  /* 0x0000000a285b7981 */ /* 0x000f64000c1e1500 */
[C---:B------:R-:W-:Y:S02]  /*0e90*/  IMAD.WIDE R48, R21.reuse, 0x2, R78 ;  /* 0x0000000215307825 */ /* 0x040fe400078e024e */
[----:B------:R-:W5:Y:S02]  /*0ea0*/  LDG.E.U16 R93, desc[UR10][R44.64] ;  /* 0x0000000a2c5d7981 */ /* 0x000f64000c1e1500 */
[----:B------:R-:W-:-:S02]  /*0eb0*/  IMAD.WIDE R36, R21, 0x2, R74 ;  /* 0x0000000215247825 */ /* 0x000fc400078e024a */
[----:B------:R-:W5:Y:S04]  /*0ec0*/  LDG.E.U16 R97, desc[UR10][R48.64] ;  /* 0x0000000a30617981 */ /* 0x000f68000c1e1500 */
[----:B------:R-:W5:Y:S01]  /*0ed0*/  LDG.E.U16 R101, desc[UR10][R36.64] ;  /* 0x0000000a24657981 */ /* 0x000f62000c1e1500 */
[----:B------:R-:W-:Y:S06]  /*0ee0*/  BAR.SYNC.DEFER_BLOCKING 0x0 ;  /* 0x0000000000007b1d */ /* 0x000fec0000010000 */
[----:B--2---:R-:W-:Y:S04]  /*0ef0*/  STS.U16 [R26+UR6+0x1400], R43 ;  /* 0x0014002b1a007988 */ /* 0x004fe80008000406 */
[----:B---3--:R-:W-:Y:S04]  /*0f00*/  STS.U16 [R26+UR6+0x1000], R57 ;  /* 0x001000391a007988 */ /* 0x008fe80008000406 */
[----:B----4-:R-:W-:Y:S04]  /*0f10*/  STS.U16 [R26+UR6+0x1800], R95 ;  /* 0x0018005f1a007988 */ /* 0x010fe80008000406 */
[----:B-----5:R-:W-:Y:S04]  /*0f20*/  STS.U16 [R26+UR6+0x1c00], R99 ;  /* 0x001c00631a007988 */ /* 0x020fe80008000406 */
[----:B------:R-:W-:Y:S04]  /*0f30*/  STS.U16 [R18+UR6+0x1200], R91 ;  /* 0x0012005b12007988 */ /* 0x000fe80008000406 */
[----:B------:R-:W-:Y:S04]  /*0f40*/  STS.U16 [R18+UR6+0x1600], R93 ;  /* 0x0016005d12007988 */ /* 0x000fe80008000406 */
[----:B------:R-:W-:Y:S04]  /*0f50*/  STS.U16 [R18+UR6+0x1a00], R97 ;  /* 0x001a006112007988 */ /* 0x000fe80008000406 */
[----:B------:R-:W-:Y:S01]  /*0f60*/  STS.U16 [R18+UR6+0x1e00], R101 ;  /* 0x001e006512007988 */ /* 0x000fe20008000406 */
[----:B------:R-:W-:Y:S06]  /*0f70*/  BAR.SYNC.DEFER_BLOCKING 0x0 ;  /* 0x0000000000007b1d */ /* 0x000fec0000010000 */
[----:B------:R-:W-:Y:S04]  /*0f80*/  LDSM.16.MT88.4 R48, [R14+UR6] ;  /* 0x000000060e30783b */ /* 0x000fe80008004200 */
[----:B------:R-:W0:Y:S04]  /*0f90*/  LDSM.16.M88.4 R36, [R12+UR6+0x1000] ;  /* 0x001000060c24783b */ /* 0x000e280008000200 */
[----:B------:R-:W1:Y:S04]  /*0fa0*/  LDSM.16.MT88.4 R44, [R14+UR6+0x400] ;  /* 0x000400060e2c783b */ /* 0x000e680008004200 */
[----:B------:R-:W2:Y:S01]  /*0fb0*/  LDSM.16.MT88.4 R40, [R19+UR6] ;  /* 0x000000061328783b */ /* 0x000ea20008004200 */
[----:B0-----:R-:W-:-:S15]  /*0fc0*/  HMMA.16816.F32 R48, R48, R36, RZ ;  /* 0x000000243030723c */ /* 0x001fde00000018ff */
[----:B------:R-:W-:-:S09]  /*0fd0*/  NOP ;  /* 0x0000000000007918 */ /* 0x000fd20000000000 */
[----:B-1----:R-:W-:Y:S01]  /*0fe0*/  HMMA.16816.F32 R44, R44, R38, R48 ;  /* 0x000000262c2c723c */ /* 0x002fe20000001830 */
[----:B------:R-:W0:Y:S05]  /*0ff0*/  LDSM.16.MT88.4 R48, [R19+UR6+0x400] ;  /* 0x000400061330783b */ /* 0x000e2a0008004200 */
[----:B--2---:R-:W-:-:S15]  /*1000*/  HMMA.16816.F32 R40, R40, R36, RZ ;  /* 0x000000242828723c */ /* 0x004fde00000018ff */
[----:B------:R-:W-:-:S09]  /*1010*/  NOP ;  /* 0x0000000000007918 */ /* 0x000fd20000000000 */
[----:B0-----:R-:W-:Y:S01]  /*1020*/  HMMA.16816.F32 R40, R48, R38, R40 ;  /* 0x000000263028723c */ /* 0x001fe20000001828 */
[----:B------:R-:W-:Y:S04]  /*1030*/  LDSM.16.MT88.4 R48, [R14+UR6+0x800] ;  /* 0x000800060e30783b */ /* 0x000fe80008004200 */
[----:B------:R-:W0:Y:S02]  /*1040*/  LDSM.16.M88.4 R36, [R22+UR6+0x1000] ;  /* 0x001000061624783b */ /* 0x000e240008000200 */
[----:B0-----:R-:W-:Y:S02]  /*1050*/  HMMA.16816.F32 R44, R48, R36, R44 ;  /* 0x00000024302c723c */ /* 0x001fe4000000182c */
[----:B------:R-:W0:-:S15]  /*1060*/  LDSM.16.MT88.4 R48, [R19+UR6+0x800] ;  /* 0x000800061330783b */ /* 0x000e1e0008004200 */
[----:B0-----:R-:W-:Y:S01]  /*1070*/  HMMA.16816.F32 R40, R48, R36, R40 ;  /* 0x000000243028723c */ /* 0x001fe20000001828 */
[----:B------:R-:W0:Y:S06]  /*1080*/  LDSM.16.MT88.4 R48, [R14+UR6+0xc00] ;  /* 0x000c00060e30783b */ /* 0x000e2c0008004200 */
[----:B0-----:R-:W-:Y:S01]  /*1090*/  HMMA.16816.F32 R44, R48, R38, R44 ;  /* 0x00000026302c723c */ /* 0x001fe2000000182c */
[----:B------:R-:W0:-:S15]  /*10a0*/  LDSM.16.MT88.4 R48, [R19+UR6+0xc00] ;  /* 0x000c00061330783b */ /* 0x000e1e0008004200 */
[----:B------:R-:W-:-:S01]  /*10b0*/  NOP ;  /* 0x0000000000007918 */ /* 0x000fc20000000000 */
[----:B0-----:R-:W-:Y:S07]  /*10c0*/  HMMA.16816.F32 R40, R48, R38, R40 ;  /* 0x000000263028723c */ /* 0x001fee0000001828 */
[----:B------:R-:W-:Y:S01]  /*10d0*/  FMUL R36, R44, UR9 ;  /* 0x000000092c247c20 */ /* 0x000fe20008400000 */
[----:B------:R-:W-:Y:S01]  /*10e0*/  FMUL R37, R45, UR9 ;  /* 0x000000092d257c20 */ /* 0x000fe20008400000 */
[----:B------:R-:W-:Y:S01]  /*10f0*/  FMUL R38, R46, UR9 ;  /* 0x000000092e267c20 */ /* 0x000fe20008400000 */
[----:B------:R-:W-:-:S03]  /*1100*/  FMUL R39, R47, UR9 ;  /* 0x000000092f277c20 */ /* 0x000fc60008400000 */
[----:B------:R-:W-:Y:S02]  /*1110*/  FMNMX R48, R36, R37, !PT ;  /* 0x0000002524307209 */ /* 0x000fe40007800000 */
[----:B------:R-:W-:-:S09]  /*1120*/  FMNMX R49, R38, R39, !PT ;  /* 0x0000002726317209 */ /* 0x000fd20007800000 */
[----:B------:R-:W-:Y:S01]  /*1130*/  FMUL R36, R40, UR9 ;  /* 0x0000000928247c20 */ /* 0x000fe20008400000 */
[----:B------:R-:W-:Y:S01]  /*1140*/  FMUL R37, R41, UR9 ;  /* 0x0000000929257c20 */ /* 0x000fe20008400000 */
[----:B------:R-:W-:Y:S01]  /*1150*/  FMUL R38, R42, UR9 ;  /* 0x000000092a267c20 */ /* 0x000fe20008400000 */
[----:B------:R-:W-:-:S03]  /*1160*/  FMUL R39, R43, UR9 ;  /* 0x000000092b277c20 */ /* 0x000fc60008400000 */
[----:B------:R-:W-:Y:S02]  /*1170*/  FMNMX R36, R36, R37, !PT ;  /* 0x0000002524247209 */ /* 0x000fe40007800000 */
[----:B------:R-:W-:Y:S01]  /*1180*/  FMNMX R38, R38, R39, !PT ;  /* 0x0000002726267209 */ /* 0x000fe20007800000 */
[----:B------:R-:W0:Y:S04]  /*1190*/  SHFL.BFLY PT, R37, R48, 0x2, 0x1f ;  /* 0x0c401f0030257f89 */ /* 0x000e2800000e0000 */
[----:B------:R-:W1:Y:S04]  /*11a0*/  SHFL.BFLY PT, R50, R49, 0x2, 0x1f ;  /* 0x0c401f0031327f89 */ /* 0x000e6800000e0000 */
[----:B------:R-:W2:Y:S04]  /*11b0*/  SHFL.BFLY PT, R51, R36, 0x2, 0x1f ;  /* 0x0c401f0024337f89 */ /* 0x000ea800000e0000 */
[----:B------:R-:W3:Y:S01]  /*11c0*/  SHFL.BFLY PT, R57, R38, 0x2, 0x1f ;  /* 0x0c401f0026397f89 */ /* 0x000ee200000e0000 */
[----:B0-----:R-:W-:-:S02]  /*11d0*/  FMNMX R37, R48, R37, !PT ;  /* 0x0000002530257209 */ /* 0x001fc40007800000 */
[----:B-1----:R-:W-:Y:S02]  /*11e0*/  FMNMX R39, R49, R50, !PT ;  /* 0x0000003231277209 */ /* 0x002fe40007800000 */
[----:B--2---:R-:W-:Y:S02]  /*11f0*/  FMNMX R51, R36, R51, !PT ;  /* 0x0000003324337209 */ /* 0x004fe40007800000 */
[----:B---3--:R-:W-:Y:S01]  /*1200*/  FMNMX R57, R38, R57, !PT ;  /* 0x0000003926397209 */ /* 0x008fe20007800000 */
[----:B------:R-:W0:Y:S04]  /*1210*/  SHFL.BFLY PT, R50, R37, 0x1, 0x1f ;  /* 0x0c201f0025327f89 */ /* 0x000e2800000e0000 */
[----:B------:R-:W1:Y:S04]  /*1220*/  SHFL.BFLY PT, R90, R39, 0x1, 0x1f ;  /* 0x0c201f00275a7f89 */ /* 0x000e6800000e0000 */
[----:B------:R-:W2:Y:S04]  /*1230*/  SHFL.BFLY PT, R92, R51, 0x1, 0x1f ;  /* 0x0c201f00335c7f89 */ /* 0x000ea800000e0000 */
[----:B------:R-:W3:Y:S01]  /*1240*/  SHFL.BFLY PT, R48, R57, 0x1, 0x1f ;  /* 0x0c201f0039307f89 */ /* 0x000ee200000e0000 */
[----:B0-----:R-:W-:Y:S01]  /*1250*/  FMNMX R50, R37, R50, !PT ;  /* 0x0000003225327209 */ /* 0x001fe20007800000 */
[----:B------:R-:W-:Y:S01]  /*1260*/  BAR.SYNC.DEFER_BLOCKING 0x0 ;  /* 0x0000000000007b1d */ /* 0x000fe20000010000 */
[----:B-1----:R-:W-:-:S02]  /*1270*/  FMNMX R90, R39, R90, !PT ;  /* 0x0000005a275a7209 */ /* 0x002fc40007800000 */
[----:B--2---:R-:W-:Y:S02]  /*1280*/  FMNMX R92, R51, R92, !PT ;  /* 0x0000005c335c7209 */ /* 0x004fe40007800000 */
[----:B---3--:R-:W-:Y:S01]  /*1290*/  FMNMX R48, R57, R48, !PT ;  /* 0x0000003039307209 */ /* 0x008fe20007800000 */
[----:B------:R-:W-:Y:S04]  /*12a0*/  @P0 STS [R25+0x1000], R50 ;  /* 0x0010003219000388 */ /* 0x000fe80000000800 */
[----:B------:R-:W-:Y:S04]  /*12b0*/  @P0 STS [R25+0x1080], R90 ;  /* 0x0010805a19000388 */ /* 0x000fe80000000800 */
[----:B------:R-:W-:Y:S04]  /*12c0*/  @P0 STS [R25+0x1100], R92 ;  /* 0x0011005c19000388 */ /* 0x000fe80000000800 */
[----:B------:R-:W-:Y:S01]  /*12d0*/  @P0 STS [R25+0x1180], R48 ;  /* 0x0011803019000388 */ /* 0x000fe20000000800 */
[----:B------:R-:W-:Y:S06]  /*12e0*/  BAR.SYNC.DEFER_BLOCKING 0x0 ;  /* 0x0000000000007b1d */ /* 0x000fec0000010000 */
[----:B------:R-:W0:Y:S04]  /*12f0*/  @!P2 LDS R23, [R16+0x1000] ;  /* 0x001000001017a984 */ /* 0x000e280000000800 */
[----:B0-----:R-:W0:Y:S02]  /*1300*/  SHFL.BFLY PT, R36, R23, 0x2, 0x1f ;  /* 0x0c401f0017247f89 */ /* 0x001e2400000e0000 */
[----:B0-----:R-:W-:-:S05]  /*1310*/  FMNMX R36, R23, R36, !PT ;  /* 0x0000002417247209 */ /* 0x001fca0007800000 */
[----:B------:R-:W0:Y:S02]  /*1320*/  SHFL.BFLY PT, R37, R36, 0x1, 0x1f ;  /* 0x0c201f0024257f89 */ /* 0x000e2400000e0000 */
[----:B0-----:R-:W-:-:S05]  /*1330*/  FMNMX R37, R36, R37, !PT ;  /* 0x0000002524257209 */ /* 0x001fca0007800000 */
[----:B------:R-:W-:Y:S01]  /*1340*/  @P0 STS [R16+0x1000], R37 ;  /* 0x0010002510000388 */ /* 0x000fe20000000800 */
[----:B------:R-:W-:Y:S06]  /*1350*/  BAR.SYNC.DEFER_BLOCKING 0x0 ;  /* 0x0000000000007b1d */ /* 0x000fec0000010000 */
[----:B------:R-:W0:Y:S04]  /*1360*/  LDS R57, [R17+0x1000] ;  /* 0x0010000011397984 */ /* 0x000e280000000800 */
[----:B------:R-:W1:Y:S04]  /*1370*/  LDS R90, [R17+0x1080] ;  /* 0x00108000115a7984 */ /* 0x000e680000000800 */
[----:B------:R-:W2:Y:S04]  /*1380*/  LDS R91, [R17+0x1100] ;  /* 0x00110000115b7984 */ /* 0x000ea80000000800 */
[----:B------:R-:W-:Y:S01]  /*1390*/  LDS R92, [R17+0x1180] ;  /* 0x00118000115c7984 */ /* 0x000fe20000000800 */
[----:B0-----:R-:W-:-:S05]  /*13a0*/  FMNMX R57, R57, R52, !PT ;  /* 0x0000003439397209 */ /* 0x001fca0007800000 */
[--C-:B------:R-:W-:Y:S01]  /*13b0*/  FFMA R44, R44, UR9, -R57.reuse ;  /* 0x000000092c2c7c23 */ /* 0x100fe20008000839 */
[----:B------:R-:W-:-:S03]  /*13c0*/  FFMA R45, R45, UR9, -R57 ;  /* 0x000000092d2d7c23 */ /* 0x000fc60008000839 */
[----:B------:R-:W-:Y:S01]  /*13d0*/  FMUL R38, R44, 1.4426950216293334961 ;  /* 0x3fb8aa3b2c267820 */ /* 0x000fe20000400000 */
[----:B------:R-:W-:-:S05]  /*13e0*/  FMUL R39, R45, 1.4426950216293334961 ;  /* 0x3fb8aa3b2d277820 */ /* 0x000fca0000400000 */
[----:B------:R-:W-:Y:S08]  /*13f0*/  MUFU.EX2 R38, R38 ;  /* 0x0000002600267308 */ /* 0x000ff00000000800 */
[----:B------:R-:W0:Y:S02]  /*1400*/  MUFU.EX2 R39, R39 ;  /* 0x0000002700277308 */ /* 0x000e240000000800 */
[----:B0-----:R-:W-:-:S05]  /*1410*/  FADD R36, R38, R39 ;  /* 0x0000002726247221 */ /* 0x001fca0000000000 */
[----:B------:R-:W0:Y:S01]  /*1420*/  SHFL.BFLY PT, R37, R36, 0x2, 0x1f ;  /* 0x0c401f0024257f89 */ /* 0x000e2200000e0000 */
[----:B-1----:R-:W-:Y:S02]  /*1430*/  FMNMX R90, R90, R53, !PT ;  /* 0x000000355a5a7209 */ /* 0x002fe40007800000 */
[----:B--2---:R-:W-:-:S03]  /*1440*/  FMNMX R91, R91, R54, !PT ;  /* 0x000000365b5b7209 */ /* 0x004fc60007800000 */
[--C-:B------:R-:W-:Y:S01]  /*1450*/  FFMA R46, R46, UR9, -R90.reuse ;  /* 0x000000092e2e7c23 */ /* 0x100fe2000800085a */
[----:B------:R-:W-:Y:S01]  /*1460*/  FFMA R47, R47, UR9, -R90 ;  /* 0x000000092f2f7c23 */ /* 0x000fe2000800085a */
[--C-:B------:R-:W-:Y:S01]  /*1470*/  FFMA R40, R40, UR9, -R91.reuse ;  /* 0x0000000928287c23 */ /* 0x100fe2000800085b */
[----:B------:R-:W-:Y:S01]  /*1480*/  FFMA R41, R41, UR9, -R91 ;  /* 0x0000000929297c23 */ /* 0x000fe2000800085b */
[----:B------:R-:W-:Y:S01]  /*1490*/  FMUL R46, R46, 1.4426950216293334961 ;  /* 0x3fb8aa3b2e2e7820 */ /* 0x000fe20000400000 */
[----:B------:R-:W-:Y:S01]  /*14a0*/  FMUL R47, R47, 1.4426950216293334961 ;  /* 0x3fb8aa3b2f2f7820 */ /* 0x000fe20000400000 */
[----:B------:R-:W-:Y:S01]  /*14b0*/  FMUL R40, R40, 1.4426950216293334961 ;  /* 0x3fb8aa3b28287820 */ /* 0x000fe20000400000 */
[----:B------:R-:W-:Y:S01]  /*14c0*/  FMUL R41, R41, 1.4426950216293334961 ;  /* 0x3fb8aa3b29297820 */ /* 0x000fe20000400000 */
[----:B------:R-:W-:Y:S01]  /*14d0*/  MUFU.EX2 R48, R46 ;  /* 0x0000002e00307308 */ /* 0x000fe20000000800 */
[----:B0-----:R-:W-:-:S07]  /*14e0*/  FADD R44, R36, R37 ;  /* 0x00000025242c7221 */ /* 0x001fce0000000000 */
[----:B------:R-:W0:Y:S01]  /*14f0*/  MUFU.EX2 R49, R47 ;  /* 0x0000002f00317308 */ /* 0x000e220000000800 */
[----:B------:R-:W-:Y:S06]  /*1500*/  BAR.SYNC.DEFER_BLOCKING 0x0 ;  /* 0x0000000000007b1d */ /* 0x000fec0000010000 */
[----:B------:R-:W1:Y:S01]  /*1510*/  SHFL.BFLY PT, R37, R44, 0x1, 0x1f ;  /* 0x0c201f002c257f89 */ /* 0x000e6200000e0000 */
[----:B------:R-:W-:Y:S08]  /*1520*/  MUFU.EX2 R50, R40 ;  /* 0x0000002800327308 */ /* 0x000ff00000000800 */
[----:B------:R-:W2:Y:S01]  /*1530*/  MUFU.EX2 R51, R41 ;  /* 0x0000002900337308 */ /* 0x000ea20000000800 */
[----:B0-----:R-:W-:Y:S01]  /*1540*/  FADD R36, R48, R49 ;  /* 0x0000003130247221 */ /* 0x001fe20000000000 */
[----:B------:R-:W-:-:S04]  /*1550*/  FMNMX R92, R92, R55, !PT ;  /* 0x000000375c5c7209 */ /* 0x000fc80007800000 */
[----:B------:R-:W0:Y:S01]  /*1560*/  SHFL.BFLY PT, R45, R36, 0x2, 0x1f ;  /* 0x0c401f00242d7f89 */ /* 0x000e2200000e0000 */
[--C-:B------:R-:W-:Y:S01]  /*1570*/  FFMA R42, R42, UR9, -R92.reuse ;  /* 0x000000092a2a7c23 */ /* 0x100fe2000800085c */
[----:B------:R-:W-:Y:S01]  /*1580*/  FFMA R43, R43, UR9, -R92 ;  /* 0x000000092b2b7c23 */ /* 0x000fe2000800085c */
[----:B-1----:R-:W-:Y:S01]  /*1590*/  FADD R96, R44, R37 ;  /* 0x000000252c607221 */ /* 0x002fe20000000000 */
[----:B--2---:R-:W-:Y:S01]  /*15a0*/  FADD R37, R50, R51 ;  /* 0x0000003332257221 */ /* 0x004fe20000000000 */
[----:B------:R-:W-:Y:S01]  /*15b0*/  FMUL R42, R42, 1.4426950216293334961 ;  /* 0x3fb8aa3b2a2a7820 */ /* 0x000fe20000400000 */
[----:B------:R-:W-:-:S03]  /*15c0*/  FMUL R43, R43, 1.4426950216293334961 ;  /* 0x3fb8aa3b2b2b7820 */ /* 0x000fc60000400000 */
[----:B------:R-:W1:Y:S01]  /*15d0*/  SHFL.BFLY PT, R46, R37, 0x2, 0x1f ;  /* 0x0c401f00252e7f89 */ /* 0x000e6200000e0000 */
[----:B------:R-:W-:Y:S08]  /*15e0*/  MUFU.EX2 R93, R42 ;  /* 0x0000002a005d7308 */ /* 0x000ff00000000800 */
[----:B------:R-:W2:Y:S01]  /*15f0*/  MUFU.EX2 R94, R43 ;  /* 0x0000002b005e7308 */ /* 0x000ea20000000800 */
[----:B0-----:R-:W-:-:S05]  /*1600*/  FADD R45, R36, R45 ;  /* 0x0000002d242d7221 */ /* 0x001fca0000000000 */
[----:B------:R-:W0:Y:S01]  /*1610*/  SHFL.BFLY PT, R40, R45, 0x1, 0x1f ;  /* 0x0c201f002d287f89 */ /* 0x000e2200000e0000 */
[----:B--2---:R-:W-:Y:S01]  /*1620*/  FADD R36, R93, R94 ;  /* 0x0000005e5d247221 */ /* 0x004fe20000000000 */
[----:B-1----:R-:W-:-:S04]  /*1630*/  FADD R46, R37, R46 ;  /* 0x0000002e252e7221 */ /* 0x002fc80000000000 */
[----:B------:R-:W1:Y:S04]  /*1640*/  SHFL.BFLY PT, R37, R36, 0x2, 0x1f ;  /* 0x0c401f0024257f89 */ /* 0x000e6800000e0000 */
[----:B------:R-:W2:Y:S01]  /*1650*/  SHFL.BFLY PT, R41, R46, 0x1, 0x1f ;  /* 0x0c201f002e297f89 */ /* 0x000ea200000e0000 */
[----:B0-----:R-:W-:Y:S01]  /*1660*/  FADD R44, R45, R40 ;  /* 0x000000282d2c7221 */ /* 0x001fe20000000000 */
[----:B-1----:R-:W-:-:S05]  /*1670*/  FADD R37, R36, R37 ;  /* 0x0000002524257221 */ /* 0x002fca0000000000 */
[----:B------:R-:W0:Y:S01]  /*1680*/  SHFL.BFLY PT, R40, R37, 0x1, 0x1f ;  /* 0x0c201f0025287f89 */ /* 0x000e2200000e0000 */
[----:B--2---:R-:W-:-:S03]  /*1690*/  FADD R98, R46, R41 ;  /* 0x000000292e627221 */ /* 0x004fc60000000000 */
[----:B------:R-:W-:Y:S04]  /*16a0*/  @P0 STS [R25+0x1000], R96 ;  /* 0x0010006019000388 */ /* 0x000fe80000000800 */
[----:B------:R-:W-:Y:S04]  /*16b0*/  @P0 STS [R25+0x1080], R44 ;  /* 0x0010802c19000388 */ /* 0x000fe80000000800 */
[----:B------:R-:W-:Y:S01]  /*16c0*/  @P0 STS [R25+0x1100], R98 ;  /* 0x0011006219000388 */ /* 0x000fe20000000800 */
[----:B0-----:R-:W-:-:S05]  /*16d0*/  FADD R42, R37, R40 ;  /* 0x00000028252a7221 */ /* 0x001fca0000000000 */
[----:B------:R-:W-:Y:S01]  /*16e0*/  @P0 STS [R25+0x1180], R42 ;  /* 0x0011802a19000388 */ /* 0x000fe20000000800 */
[----:B------:R-:W-:Y:S06]  /*16f0*/  BAR.SYNC.DEFER_BLOCKING 0x0 ;  /* 0x0000000000007b1d */ /* 0x000fec0000010000 */
[----:B------:R-:W0:Y:S04]  /*1700*/  @!P2 LDS R24, [R16+0x1000] ;  /* 0x001000001018a984 */ /* 0x000e280000000800 */
[----:B0-----:R-:W0:Y:S02]  /*1710*/  SHFL.BFLY PT, R41, R24, 0x2, 0x1f ;  /* 0x0c401f0018297f89 */ /* 0x001e2400000e0000 */
[----:B0-----:R-:W-:-:S05]  /*1720*/  FADD R41, R24, R41 ;  /* 0x0000002918297221 */ /* 0x001fca0000000000 */
[----:B------:R-:W0:Y:S02]  /*1730*/  SHFL.BFLY PT, R36, R41, 0x1, 0x1f ;  /* 0x0c201f0029247f89 */ /* 0x000e2400000e0000 */
[----:B0-----:R-:W-:-:S05]  /*1740*/  FADD R45, R41, R36 ;  /* 0x00000024292d7221 */ /* 0x001fca0000000000 */
[----:B------:R-:W-:Y:S01]  /*1750*/  @P0 STS [R16+0x1000], R45 ;  /* 0x0010002d10000388 */ /* 0x000fe20000000800 */
[----:B------:R-:W-:Y:S01]  /*1760*/  BAR.SYNC.DEFER_BLOCKING 0x0 ;  /* 0x0000000000007b1d */ /* 0x000fe20000010000 */
[----:B------:R-:W-:-:S04]  /*1770*/  FADD R36, -R57, R52 ;  /* 0x0000003439247221 */ /* 0x000fc80000000100 */
[----:B------:R-:W-:Y:S01]  /*1780*/  FMUL R37, R36, 1.4426950216293334961 ;  /* 0x3fb8aa3b24257820 */ /* 0x000fe20000400000 */
[----:B------:R-:W-:-:S04]  /*1790*/  FADD R36, -R90, R53 ;  /* 0x000000355a247221 */ /* 0x000fc80000000100 */
[----:B------:R-:W-:Y:S01]  /*17a0*/  FMUL R43, R36, 1.4426950216293334961 ;  /* 0x3fb8aa3b242b7820 */ /* 0x000fe20000400000 */
[----:B------:R-:W0:Y:S04]  /*17b0*/  LDS R40, [R17+0x1000] ;  /* 0x0010000011287984 */ /* 0x000e280000000800 */
[----:B------:R-:W1:Y:S04]  /*17c0*/  LDS R47, [R17+0x1080] ;  /* 0x00108000112f7984 */ /* 0x000e680000000800 */
[----:B------:R-:W2:Y:S04]  /*17d0*/  LDS R95, [R17+0x1100] ;  /* 0x00110000115f7984 */ /* 0x000ea80000000800 */
[----:B------:R-:W3:Y:S01]  /*17e0*/  LDS R97, [R17+0x1180] ;  /* 0x0011800011617984 */ /* 0x000ee20000000800 */
[----:B------:R-:W-:-:S04]  /*17f0*/  FADD R36, -R91, R54 ;  /* 0x000000365b247221 */ /* 0x000fc80000000100 */
[----:B------:R-:W-:Y:S01]  /*1800*/  FMUL R44, R36, 1.4426950216293334961 ;  /* 0x3fb8aa3b242c7820 */ /* 0x000fe20000400000 */
[----:B------:R-:W-:Y:S01]  /*1810*/  FADD R36, -R92, R55 ;  /* 0x000000375c247221 */ /* 0x000fe20000000100 */
[----:B------:R-:W0:Y:S03]  /*1820*/  MUFU.EX2 R37, R37 ;  /* 0x0000002500257308 */ /* 0x000e260000000800 */
[----:B------:R-:W-:-:S05]  /*1830*/  FMUL R36, R36, 1.4426950216293334961 ;  /* 0x3fb8aa3b24247820 */ /* 0x000fca0000400000 */
[----:B------:R-:W1:Y:S08]  /*1840*/  MUFU.EX2 R46, R43 ;  /* 0x0000002b002e7308 */ /* 0x000e700000000800 */
[----:B------:R-:W2:Y:S08]  /*1850*/  MUFU.EX2 R52, R44 ;  /* 0x0000002c00347308 */ /* 0x000eb00000000800 */
[----:B------:R-:W3:Y:S01]  /*1860*/  MUFU.EX2 R36, R36 ;  /* 0x0000002400247308 */ /* 0x000ee20000000800 */
[C---:B0-----:R-:W-:Y:S01]  /*1870*/  FFMA R7, R37.reuse, R7, R40 ;  /* 0x0000000725077223 */ /* 0x041fe20000000028 */
[C---:B------:R-:W-:Y:S01]  /*1880*/  FMUL R40, R37.reuse, R28 ;  /* 0x0000001c25287220 */ /* 0x040fe20000400000 */
[----:B------:R-:W-:Y:S01]  /*1890*/  FMUL R41, R37, R29 ;  /* 0x0000001d25297220 */ /* 0x000fe20000400000 */
[----:B------:R-:W-:-:S04]  /*18a0*/  IMAD.WIDE R28, R9, 0x2, R72 ;  /* 0x00000002091c7825 */ /* 0x000fc800078e0248 */
[C---:B-1----:R-:W-:Y:S01]  /*18b0*/  FFMA R8, R46.reuse, R8, R47 ;  /* 0x000000082e087223 */ /* 0x042fe2000000002f */
[C---:B------:R-:W-:Y:S01]  /*18c0*/  FMUL R42, R46.reuse, R30 ;  /* 0x0000001e2e2a7220 */ /* 0x040fe20000400000 */
[----:B------:R-:W-:Y:S01]  /*18d0*/  FMUL R43, R46, R31 ;  /* 0x0000001f2e2b7220 */ /* 0x000fe20000400000 */
[----:B------:R-:W-:-:S04]  /*18e0*/  IMAD.WIDE R30, R9, 0x2, R70 ;  /* 0x00000002091e7825 */ /* 0x000fc800078e0246 */
[C---:B--2---:R-:W-:Y:S01]  /*18f0*/  FFMA R2, R52.reuse, R2, R95 ;  /* 0x0000000234027223 */ /* 0x044fe2000000005f */
[C---:B------:R-:W-:Y:S01]  /*1900*/  FMUL R44, R52.reuse, R32 ;  /* 0x00000020342c7220 */ /* 0x040fe20000400000 */
[----:B------:R-:W-:Y:S01]  /*1910*/  FMUL R45, R52, R33 ;  /* 0x00000021342d7220 */ /* 0x000fe20000400000 */
[----:B------:R0:W2:Y:S01]  /*1920*/  LDG.E.U16 R95, desc[UR10][R28.64] ;  /* 0x0000000a1c5f7981 */ /* 0x0000a2000c1e1500 */
[----:B------:R-:W-:-:S03]  /*1930*/  IMAD.WIDE R32, R9, 0x2, R68 ;  /* 0x0000000209207825 */ /* 0x000fc600078e0244 */
[----:B------:R-:W4:Y:S01]  /*1940*/  LDG.E.U16 R31, desc[UR10][R30.64] ;  /* 0x0000000a1e1f7981 */ /* 0x000f22000c1e1500 */
[C---:B---3--:R-:W-:Y:S01]  /*1950*/  FFMA R0, R36.reuse, R0, R97 ;  /* 0x0000000024007223 */ /* 0x048fe20000000061 */
[C---:B------:R-:W-:Y:S01]  /*1960*/  FMUL R46, R36.reuse, R34 ;  /* 0x00000022242e7220 */ /* 0x040fe20000400000 */
[----:B------:R-:W-:Y:S01]  /*1970*/  FMUL R47, R36, R35 ;  /* 0x00000023242f7220 */ /* 0x000fe20000400000 */
[C---:B------:R-:W-:Y:S01]  /*1980*/  IMAD.WIDE R34, R9.reuse, 0x2, R66 ;  /* 0x0000000209227825 */ /* 0x040fe200078e0242 */
[----:B------:R-:W3:Y:S03]  /*1990*/  LDG.E.U16 R33, desc[UR10][R32.64] ;  /* 0x0000000a20217981 */ /* 0x000ee6000c1e1500 */
[C---:B------:R-:W-:Y:S02]  /*19a0*/  IMAD.WIDE R36, R9.reuse, 0x2, R64 ;  /* 0x0000000209247825 */ /* 0x040fe400078e0240 */
[----:B------:R-:W5:Y:S02]  /*19b0*/  LDG.E.U16 R35, desc[UR10][R34.64] ;  /* 0x0000000a22237981 */ /* 0x000f64000c1e1500 */
[----:B------:R-:W-:-:S02]  /*19c0*/  IMAD.WIDE R96, R9, 0x2, R60 ;  /* 0x0000000209607825 */ /* 0x000fc400078e023c */
[----:B------:R-:W5:Y:S02]  /*19d0*/  LDG.E.U16 R37, desc[UR10][R36.64] ;  /* 0x0000000a24257981 */ /* 0x000f64000c1e1500 */
[C---:B------:R-:W-:Y:S02]  /*19e0*/  IMAD.WIDE R54, R9.reuse, 0x2, R62 ;  /* 0x0000000209367825 */ /* 0x040fe400078e023e */
[----:B------:R-:W5:Y:S02]  /*19f0*/  LDG.E.U16 R97, desc[UR10][R96.64] ;  /* 0x0000000a60617981 */ /* 0x000f64000c1e1500 */
[----:B0-----:R-:W-:Y:S02]  /*1a00*/  IMAD.WIDE R28, R9, 0x2, R58 ;  /* 0x00000002091c7825 */ /* 0x001fe400078e023a */
[----:B------:R0:W5:Y:S04]  /*1a10*/  LDG.E.U16 R99, desc[UR10][R54.64] ;  /* 0x0000000a36637981 */ /* 0x000168000c1e1500 */
[----:B------:R-:W5:Y:S01]  /*1a20*/  LDG.E.U16 R101, desc[UR10][R28.64] ;  /* 0x0000000a1c657981 */ /* 0x000f62000c1e1500 */
[----:B------:R-:W-:Y:S01]  /*1a30*/  BAR.SYNC.DEFER_BLOCKING 0x0 ;  /* 0x0000000000007b1d */ /* 0x000fe20000010000 */
[----:B------:R-:W-:-:S02]  /*1a40*/  F2FP.F16.F32.PACK_AB R52, R39, R38 ;  /* 0x000000262734723e */ /* 0x000fc400000000ff */
[----:B------:R-:W-:Y:S02]  /*1a50*/  F2FP.F16.F32.PACK_AB R53, R49, R48 ;  /* 0x000000303135723e */ /* 0x000fe400000000ff */
[----:B0-----:R-:W-:Y:S02]  /*1a60*/  F2FP.F16.F32.PACK_AB R54, R51, R50 ;  /* 0x000000323336723e */ /* 0x001fe400000000ff */
[----:B------:R-:W-:Y:S01]  /*1a70*/  F2FP.F16.F32.PACK_AB R55, R94, R93 ;  /* 0x0000005d5e37723e */ /* 0x000fe200000000ff */
[----:B------:R-:W-:Y:S01]  /*1a80*/  UIADD3 UR4, UR4, 0x20, URZ ;  /* 0x0000002004047890 */ /* 0x000fe2000fffe03f */
[----:B--2---:R-:W-:Y:S04]  /*1a90*/  STS.U16 [R26+UR6+0x1000], R95 ;  /* 0x0010005f1a007988 */ /* 0x004fe80008000406 */
[----:B----4-:R-:W-:Y:S04]  /*1aa0*/  STS.U16 [R26+UR6+0x1200], R31 ;  /* 0x0012001f1a007988 */ /* 0x010fe80008000406 */
[----:B---3--:R-:W-:Y:S04]  /*1ab0*/  STS.U16 [R26+UR6+0x1400], R33 ;  /* 0x001400211a007988 */ /* 0x008fe80008000406 */
[----:B-----5:R-:W-:Y:S04]  /*1ac0*/  STS.U16 [R26+UR6+0x1600], R35 ;  /* 0x001600231a007988 */ /* 0x020fe80008000406 */
[----:B------:R-:W-:Y:S04]  /*1ad0*/  STS.U16 [R26+UR6+0x1800], R37 ;  /* 0x001800251a007988 */ /* 0x000fe80008000406 */
[----:B------:R-:W-:Y:S04]  /*1ae0*/  STS.U16 [R26+UR6+0x1c00], R97 ;  /* 0x001c00611a007988 */ /* 0x000fe80008000406 */
[----:B------:R-:W-:Y:S04]  /*1af0*/  STS.U16 [R26+UR6+0x1a00], R99 ;  /* 0x001a00631a007988 */ /* 0x000fe80008000406 */
[----:B------:R-:W-:Y:S04]  /*1b00*/  STS.U16 [R26+UR6+0x1e00], R101 ;  /* 0x001e00651a007988 */ /* 0x000fe80008000406 */
[----:B------:R-:W-:Y:S01]  /*1b10*/  STSM.16.M88.4 [R11+0x2000], R52 ;  /* 0x002000340b007844 */ /* 0x000fe20000000200 */
[----:B------:R-:W-:Y:S06]  /*1b20*/  BAR.SYNC.DEFER_BLOCKING 0x0 ;  /* 0x0000000000007b1d */ /* 0x000fec0000010000 */
[----:B------:R-:W-:Y:S04]  /*1b30*/  LDSM.16.M88.4 R28, [R15+UR6+0x2000] ;  /* 0x002000060f1c783b */ /* 0x000fe80008000200 */
[----:B------:R-:W0:Y:S04]  /*1b40*/  LDSM.16.M88.4 R32, [R13+0x1000] ;  /* 0x001000000d20783b */ /* 0x000e280000000200 */
[----:B------:R-:W1:Y:S04]  /*1b50*/  LDSM.16.M88.4 R48, [R15+UR6+0x2400] ;  /* 0x002400060f30783b */ /* 0x000e680008000200 */
[----:B------:R-:W-:Y:S01]  /*1b60*/  LDSM.16.M88.4 R36, [R20+UR6+0x2400] ;  /* 0x002400061424783b */ /* 0x000fe20008000200 */
[-C--:B0-----:R-:W-:Y:S03]  /*1b70*/  HMMA.16816.F32 R40, R28, R32.reuse, R40 ;  /* 0x000000201c28723c */ /* 0x081fe60000001828 */
[----:B------:R-:W0:Y:S03]  /*1b80*/  LDSM.16.M88.4 R28, [R20+UR6+0x2000] ;  /* 0x00200006141c783b */ /* 0x000e260008000200 */
[----:B-1----:R-:W-:Y:S01]  /*1b90*/  HMMA.16816.F32 R44, R48, R32, R44 ;  /* 0x00000020302c723c */ /* 0x002fe2000000182c */
[----:B------:R-:W1:Y:S08]  /*1ba0*/  LDC R49, c[0x0][0x280] ;  /* 0x0000a000ff317b82 */ /* 0x000e700000000800 */
[----:B------:R-:W2:Y:S08]  /*1bb0*/  LDC R48, c[0x0][0x264] ;  /* 0x00009900ff307b82 */ /* 0x000eb00000000800 */
[----:B------:R-:W3:Y:S01]  /*1bc0*/  LDC R50, c[0x0][0x254] ;  /* 0x00009500ff327b82 */ /* 0x000ee20000000800 */
[----:B-1----:R-:W-:Y:S01]  /*1bd0*/  ISETP.LE.AND P3, PT, R49, UR4, PT ;  /* 0x0000000431007c0c */ /* 0x002fe2000bf63270 */
[----:B------:R-:W-:Y:S01]  /*1be0*/  IMAD.MOV.U32 R52, RZ, RZ, R57 ;  /* 0x000000ffff347224 */ /* 0x000fe200078e0039 */
[----:B------:R-:W-:Y:S01]  /*1bf0*/  MOV R53, R90 ;  /* 0x0000005a00357202 */ /* 0x000fe20000000f00 */
[----:B------:R-:W-:Y:S01]  /*1c00*/  IMAD.MOV.U32 R54, RZ, RZ, R91 ;  /* 0x000000ffff367224 */ /* 0x000fe200078e005b */
[----:B------:R-:W-:Y:S01]  /*1c10*/  MOV R55, R92 ;  /* 0x0000005c00377202 */ /* 0x000fe20000000f00 */
[----:B0-----:R-:W-:Y:S01]  /*1c20*/  HMMA.16816.F32 R28, R28, R34, R40 ;  /* 0x000000221c1c723c */ /* 0x001fe20000001828 */
[----:B--2---:R-:W-:-:S05]  /*1c30*/  IMAD R9, R48, 0x20, R9 ;  /* 0x0000002030097824 */ /* 0x004fca00078e0209 */
[----:B------:R-:W-:Y:S01]  /*1c40*/  HMMA.16816.F32 R32, R36, R34, R44 ;  /* 0x000000222420723c */ /* 0x000fe2000000182c */
[----:B---3--:R-:W-:Y:S01]  /*1c50*/  LEA R21, R50, R21, 0x5 ;  /* 0x0000001532157211 */ /* 0x008fe200078e28ff */
[----:B------:R-:W-:-:S07]  /*1c60*/  NOP ;  /* 0x0000000000007918 */ /* 0x000fce0000000000 */
[----:B------:R-:W-:-:S15]  /*1c70*/  @!P3 BRA `(.L_x_1) ;  /* 0xfffffff00058b947 */ /* 0x000fde000383ffff */
.L_x_0:
[----:B------:R-:W-:Y:S01]  /*1c80*/  MOV R21, R8 ;  /* 0x0000000800157202 */ /* 0x000fe20000000f00 */
[----:B------:R-:W-:Y:S01]  /*1c90*/  IMAD.MOV.U32 R37, RZ, RZ, R29 ;  /* 0x000000ffff257224 */ /* 0x000fe200078e001d */
[----:B------:R-:W-:Y:S01]  /*1ca0*/  LOP3.LUT R10, R10, 0x70, RZ, 0xc0, !PT ;  /* 0x000000700a0a7812 */ /* 0x000fe200078ec0ff */
[----:B------:R-:W-:Y:S01]  /*1cb0*/  IMAD.MOV.U32 R29, RZ, RZ, R2 ;  /* 0x000000ffff1d7224 */ /* 0x000fe200078e0002 */
[----:B------:R-:W-:Y:S01]  /*1cc0*/  FSETP.GT.AND P5, PT, |R21|, 8.50705917302346158658e+37, PT ;  /* 0x7e8000001500780b */ /* 0x000fe20003fa4200 */
[----:B------:R-:W-:Y:S01]  /*1cd0*/  IMAD.MOV.U32 R24, RZ, RZ, R7 ;  /* 0x000000ffff187224 */ /* 0x000fe200078e0007 */
[----:B------:R-:W-:Y:S01]  /*1ce0*/  IADD3 R9, R10, UR6, RZ ;  /* 0x000000060a097c10 */ /* 0x000fe2000fffe0ff */
[C---:B------:R-:W-:Y:S01]  /*1cf0*/  FMUL R2, R29.reuse, 8388608 ;  /* 0x4b0000001d027820 */ /* 0x040fe20000400000 */
[----:B------:R-:W-:Y:S01]  /*1d00*/  FSETP.GEU.AND P0, PT, R29, 1.175494350822287508e-38, PT ;  /* 0x008000001d00780b */ /* 0x000fe20003f0e000 */
[C---:B------:R-:W-:Y:S01]  /*1d10*/  FMUL R7, R24.reuse, 8388608 ;  /* 0x4b00000018077820 */ /* 0x040fe20000400000 */
[----:B------:R-:W-:Y:S01]  /*1d20*/  FSETP.GEU.AND P3, PT, R24, 1.175494350822287508e-38, PT ;  /* 0x008000001800780b */ /* 0x000fe20003f6e000 */
[C---:B------:R-:W-:Y:S01]  /*1d30*/  FMUL R8, R21.reuse, 8388608 ;  /* 0x4b00000015087820 */ /* 0x040fe20000400000 */
[----:B------:R-:W-:Y:S01]  /*1d40*/  FSETP.GEU.AND P4, PT, R21, 1.175494350822287508e-38, PT ;  /* 0x008000001500780b */ /* 0x000fe20003f8e000 */
[----:B------:R-:W-:Y:S01]  /*1d50*/  BAR.SYNC.DEFER_BLOCKING 0x0 ;  /* 0x0000000000007b1d */ /* 0x000fe20000010000 */
[----:B------:R-:W-:-:S02]  /*1d60*/  FSEL R2, R2, R29, !P0 ;  /* 0x0000001d02027208 */ /* 0x000fc40004000000 */
[----:B------:R-:W-:Y:S01]  /*1d70*/  FSEL R15, RZ, -23, P0 ;  /* 0xc1b80000ff0f7808 */ /* 0x000fe20000000000 */
[----:B------:R-:W-:Y:S01]  /*1d80*/  @P5 FMUL R31, R31, 0.25 ;  /* 0x3e8000001f1f5820 */ /* 0x000fe20000400000 */
[----:B------:R-:W-:Y:S01]  /*1d90*/  LEA.HI R4, R4, R9, RZ, 0x1f ;  /* 0x0000000904047211 */ /* 0x000fe200078ff8ff */
[----:B------:R-:W-:Y:S01]  /*1da0*/  @P5 FMUL R30, R30, 0.25 ;  /* 0x3e8000001e1e5820 */ /* 0x000fe20000400000 */
[----:B------:R-:W-:Y:S01]  /*1db0*/  FSETP.GT.AND P0, PT, |R24|, 8.50705917302346158658e+37, PT ;  /* 0x7e8000001800780b */ /* 0x000fe20003f04200 */
[----:B------:R-:W-:Y:S01]  /*1dc0*/  VIADD R14, R2, 0xc0cafb0d ;  /* 0xc0cafb0d020e7836 */ /* 0x000fe20000000000 */
[----:B------:R-:W-:Y:S01]  /*1dd0*/  FSEL R7, R7, R24, !P3 ;  /* 0x0000001807077208 */ /* 0x000fe20005800000 */
[----:B------:R-:W-:Y:S01]  /*1de0*/  ULDC.64 UR4, c[0x0][0x270] ;  /* 0x00009c0000047ab9 */ /* 0x000fe20000000a00 */
[----:B------:R-:W-:Y:S01]  /*1df0*/  FSEL R9, RZ, -23, P3 ;  /* 0xc1b80000ff097808 */ /* 0x000fe20001800000 */
[----:B------:R-:W-:Y:S01]  /*1e00*/  UIMAD UR4, UR7, UR4, URZ ;  /* 0x00000004070472a4 */ /* 0x000fe2000f8e023f */
[----:B------:R-:W-:Y:S01]  /*1e10*/  FSETP.GEU.AND P3, PT, |R21|, 1.175494350822287508e-38, PT ;  /* 0x008000001500780b */ /* 0x000fe20003f6e200 */
[----:B------:R-:W-:Y:S01]  /*1e20*/  VIADD R10, R7, 0xc0cafb0d ;  /* 0xc0cafb0d070a7836 */ /* 0x000fe20000000000 */
[----:B------:R-:W-:Y:S01]  /*1e30*/  FSEL R8, R8, R21, !P4 ;  /* 0x0000001508087208 */ /* 0x000fe20006000000 */
[----:B------:R-:W-:Y:S01]  /*1e40*/  @P5 FMUL R21, R21, 0.25 ;  /* 0x3e80000015155820 */ /* 0x000fe20000400000 */
[C---:B------:R-:W-:Y:S01]  /*1e50*/  FSETP.GEU.AND P5, PT, |R24|.reuse, 1.175494350822287508e-38, PT ;  /* 0x008000001800780b */ /* 0x040fe20003fae200 */
[----:B------:R-:W-:Y:S01]  /*1e60*/  USHF.L.U32 UR8, UR4, 0x1, URZ ;  /* 0x0000000104087899 */ /* 0x000fe2000800063f */
[----:B------:R-:W-:Y:S01]  /*1e70*/  MOV R25, R0 ;  /* 0x0000000000197202 */ /* 0x000fe20000000f00 */
[----:B------:R-:W-:Y:S01]  /*1e80*/  @P0 FMUL R24, R24, 0.25 ;  /* 0x3e80000018180820 */ /* 0x000fe20000400000 */
[----:B------:R-:W-:Y:S01]  /*1e90*/  FSEL R11, RZ, -23, P4 ;  /* 0xc1b80000ff0b7808 */ /* 0x000fe20002000000 */
[----:B------:R-:W-:Y:S01]  /*1ea0*/  @P0 FMUL R37, R37, 0.25 ;  /* 0x3e80000025250820 */ /* 0x000fe20000400000 */
[C---:B------:R-:W-:Y:S01]  /*1eb0*/  FSETP.GT.AND P4, PT, |R25|.reuse, 8.50705917302346158658e+37, PT ;  /* 0x7e8000001900780b */ /* 0x040fe20003f84200 */
[C---:B------:R-:W-:Y:S01]  /*1ec0*/  FMUL R0, R25.reuse, 8388608 ;  /* 0x4b00000019007820 */ /* 0x040fe20000400000 */
[----:B------:R-:W-:Y:S01]  /*1ed0*/  FSETP.GEU.AND P2, PT, |R25|, 1.175494350822287508e-38, PT ;  /* 0x008000001900780b */ /* 0x000fe20003f4e200 */
[----:B------:R-:W-:Y:S01]  /*1ee0*/  @!P3 FMUL R21, R21, 16777216 ;  /* 0x4b8000001515b820 */ /* 0x000fe20000400000 */
[----:B------:R-:W-:Y:S01]  /*1ef0*/  FSETP.GEU.AND P6, PT, R25, 1.175494350822287508e-38, PT ;  /* 0x008000001900780b */ /* 0x000fe20003fce000 */
[----:B------:R-:W-:Y:S01]  /*1f00*/  @!P3 FMUL R31, R31, 16777216 ;  /* 0x4b8000001f1fb820 */ /* 0x000fe20000400000 */
[----:B------:R-:W-:Y:S01]  /*1f10*/  @!P3 FMUL R30, R30, 16777216 ;  /* 0x4b8000001e1eb820 */ /* 0x000fe20000400000 */
[----:B------:R-:W-:Y:S01]  /*1f20*/  @!P5 FMUL R24, R24, 16777216 ;  /* 0x4b8000001818d820 */ /* 0x000fe20000400000 */
[----:B------:R-:W-:Y:S01]  /*1f30*/  FSETP.GT.AND P3, PT, |R29|, 8.50705917302346158658e+37, PT ;  /* 0x7e8000001d00780b */ /* 0x000fe20003f64200 */
[----:B------:R-:W0:Y:S01]  /*1f40*/  MUFU.RCP R20, R21 ;  /* 0x0000001500147308 */ /* 0x000e220000001000 */
[----:B------:R-:W-:Y:S01]  /*1f50*/  IADD3 R12, R8, -0x3f3504f3, RZ ;  /* 0xc0cafb0d080c7810 */ /* 0x000fe20007ffe0ff */
[----:B------:R-:W-:Y:S01]  /*1f60*/  @P0 FMUL R28, R28, 0.25 ;  /* 0x3e8000001c1c0820 */ /* 0x000fe20000400000 */
[----:B------:R-:W-:Y:S01]  /*1f70*/  LOP3.LUT R10, R10, 0xff800000, RZ, 0xc0, !PT ;  /* 0xff8000000a0a7812 */ /* 0x000fe200078ec0ff */
[----:B------:R-:W-:Y:S01]  /*1f80*/  @!P5 FMUL R37, R37, 16777216 ;  /* 0x4b8000002525d820 */ /* 0x000fe20000400000 */
[----:B------:R-:W-:Y:S01]  /*1f90*/  FSEL R0, R0, R25, !P6 ;  /* 0x0000001900007208 */ /* 0x000fe20007000000 */
[----:B------:R-:W-:Y:S01]  /*1fa0*/  @P4 FMUL R25, R25, 0.25 ;  /* 0x3e80000019194820 */ /* 0x000fe20000400000 */
[----:B------:R-:W-:Y:S01]  /*1fb0*/  FSEL R18, RZ, -23, P6 ;  /* 0xc1b80000ff127808 */ /* 0x000fe20003000000 */
[----:B------:R-:W1:Y:S01]  /*1fc0*/  MUFU.RCP R24, R24 ;  /* 0x0000001800187308 */ /* 0x000e620000001000 */
[----:B------:R-:W-:Y:S01]  /*1fd0*/  FSETP.GEU.AND P6, PT, |R29|, 1.175494350822287508e-38, PT ;  /* 0x008000001d00780b */ /* 0x000fe20003fce200 */
[----:B------:R-:W-:Y:S01]  /*1fe0*/  @!P2 FMUL R25, R25, 16777216 ;  /* 0x4b8000001919a820 */ /* 0x000fe20000400000 */
[----:B------:R-:W-:Y:S01]  /*1ff0*/  LOP3.LUT R13, R12, 0xff800000, RZ, 0xc0, !PT ;  /* 0xff8000000c0d7812 */ /* 0x000fe200078ec0ff */
[----:B------:R-:W-:Y:S01]  /*2000*/  @P3 FMUL R29, R29, 0.25 ;  /* 0x3e8000001d1d3820 */ /* 0x000fe20000400000 */
[----:B------:R-:W-:Y:S01]  /*2010*/  I2FP.F32.S32 R12, R10 ;  /* 0x0000000a000c7245 */ /* 0x000fe20000201400 */
[----:B------:R-:W-:Y:S01]  /*2020*/  @!P5 FMUL R28, R28, 16777216 ;  /* 0x4b8000001c1cd820 */ /* 0x000fe20000400000 */
[----:B------:R-:W-:Y:S01]  /*2030*/  IADD3 R16, R0, -0x3f3504f3, RZ ;  /* 0xc0cafb0d00107810 */ /* 0x000fe20007ffe0ff */
[----:B------:R-:W-:Y:S01]  /*2040*/  @P4 FMUL R35, R35, 0.25 ;  /* 0x3e80000023234820 */ /* 0x000fe20000400000 */
[----:B------:R-:W-:Y:S01]  /*2050*/  LOP3.LUT R17, R14, 0xff800000, RZ, 0xc0, !PT ;  /* 0xff8000000e117812 */ /* 0x000fe200078ec0ff */
[----:B------:R-:W-:Y:S01]  /*2060*/  FFMA.FTZ R9, R12, 1.1920928955078125e-07, R9 ;  /* 0x340000000c097823 */ /* 0x000fe20000010009 */
[----:B------:R-:W-:Y:S01]  /*2070*/  LOP3.LUT R19, R16, 0xff800000, RZ, 0xc0, !PT ;  /* 0xff80000010137812 */ /* 0x000fe200078ec0ff */
[----:B------:R2:W3:Y:S01]  /*2080*/  MUFU.RCP R12, R25 ;  /* 0x00000019000c7308 */ /* 0x0004e20000001000 */
[----:B------:R-:W-:Y:S01]  /*2090*/  I2FP.F32.S32 R16, R17 ;  /* 0x0000001100107245 */ /* 0x000fe20000201400 */
[----:B------:R-:W-:Y:S01]  /*20a0*/  @!P6 FMUL R29, R29, 16777216 ;  /* 0x4b8000001d1de820 */ /* 0x000fe20000400000 */
[C---:B0-----:R-:W-:Y:S01]  /*20b0*/  FMUL R22, R20.reuse, R31 ;  /* 0x0000001f14167220 */ /* 0x041fe20000400000 */
[----:B------:R-:W-:Y:S01]  /*20c0*/  FMUL R23, R20, R30 ;  /* 0x0000001e14177220 */ /* 0x000fe20000400000 */
[----:B-1----:R-:W-:Y:S01]  /*20d0*/  FMUL R20, R24, R37 ;  /* 0x0000002518147220 */ /* 0x002fe20000400000 */
[----:B------:R-:W-:Y:S01]  /*20e0*/  FFMA.FTZ R15, R16, 1.1920928955078125e-07, R15 ;  /* 0x34000000100f7823 */ /* 0x000fe2000001000f */
[----:B------:R-:W-:Y:S01]  /*20f0*/  @P4 FMUL R34, R34, 0.25 ;  /* 0x3e80000022224820 */ /* 0x000fe20000400000 */
[----:B------:R-:W0:Y:S01]  /*2100*/  MUFU.RCP R16, R29 ;  /* 0x0000001d00107308 */ /* 0x000e220000001000 */
[----:B--2---:R-:W-:Y:S01]  /*2110*/  FMUL R25, R24, R28 ;  /* 0x0000001c18197220 */ /* 0x004fe20000400000 */
[----:B------:R-:W-:Y:S01]  /*2120*/  I2FP.F32.S32 R14, R13 ;  /* 0x0000000d000e7245 */ /* 0x000fe20000201400 */
[----:B------:R-:W-:Y:S01]  /*2130*/  @!P2 FMUL R35, R35, 16777216 ;  /* 0x4b8000002323a820 */ /* 0x000fe20000400000 */
[----:B------:R-:W-:Y:S01]  /*2140*/  I2FP.F32.S32 R21, R19 ;  /* 0x0000001300157245 */ /* 0x000fe20000201400 */
[----:B------:R-:W-:Y:S01]  /*2150*/  @!P2 FMUL R34, R34, 16777216 ;  /* 0x4b8000002222a820 */ /* 0x000fe20000400000 */
[----:B------:R-:W-:Y:S01]  /*2160*/  F2FP.F16.F32.PACK_AB R20, R20, R25 ;  /* 0x000000191414723e */ /* 0x000fe200000000ff */
[----:B------:R-:W-:Y:S01]  /*2170*/  FFMA.FTZ R11, R14, 1.1920928955078125e-07, R11 ;  /* 0x340000000e0b7823 */ /* 0x000fe2000001000b */
[----:B------:R-:W-:Y:S01]  /*2180*/  F2FP.F16.F32.PACK_AB R22, R22, R23 ;  /* 0x000000171616723e */ /* 0x000fe200000000ff */
[----:B------:R-:W-:Y:S01]  /*2190*/  FFMA.FTZ R18, R21, 1.1920928955078125e-07, R18 ;  /* 0x3400000015127823 */ /* 0x000fe20000010012 */
[C---:B---3--:R-:W-:Y:S01]  /*21a0*/  FMUL R14, R12.reuse, R35 ;  /* 0x000000230c0e7220 */ /* 0x048fe20000400000 */
[----:B------:R-:W-:Y:S01]  /*21b0*/  FMUL R21, R12, R34 ;  /* 0x000000220c157220 */ /* 0x000fe20000400000 */
[C---:B------:R-:W-:Y:S01]  /*21c0*/  PRMT R25, R20.reuse, 0x7610, R25 ;  /* 0x0000761014197816 */ /* 0x040fe20000000019 */
[----:B------:R-:W-:Y:S01]  /*21d0*/  @P3 FMUL R33, R33, 0.25 ;  /* 0x3e80000021213820 */ /* 0x000fe20000400000 */
[----:B------:R-:W-:Y:S01]  /*21e0*/  PRMT R26, R20, 0x7632, R26 ;  /* 0x00007632141a7816 */ /* 0x000fe2000000001a */
[----:B------:R-:W-:Y:S01]  /*21f0*/  @P3 FMUL R32, R32, 0.25 ;  /* 0x3e80000020203820 */ /* 0x000fe20000400000 */
[----:B------:R-:W-:Y:S01]  /*2200*/  LOP3.LUT R24, R5, 0x20, RZ, 0x3c, !PT ;  /* 0x0000002005187812 */ /* 0x000fe200078e3cff */
[----:B------:R-:W-:Y:S01]  /*2210*/  IMAD.IADD R10, R7, 0x1, -R10 ;  /* 0x00000001070a7824 */ /* 0x000fe200078e0a0a */
[----:B------:R-:W-:Y:S01]  /*2220*/  STS.U16 [R5+UR6], R25 ;  /* 0x0000001905007988 */ /* 0x000fe20008000406 */
[----:B------:R-:W-:Y:S01]  /*2230*/  F2FP.F16.F32.PACK_AB R14, R14, R21 ;  /* 0x000000150e0e723e */ /* 0x000fe200000000ff */
[----:B------:R-:W-:Y:S01]  /*2240*/  @!P6 FMUL R33, R33, 16777216 ;  /* 0x4b8000002121e820 */ /* 0x000fe20000400000 */
[----:B------:R-:W-:Y:S01]  /*2250*/  @!P6 FMUL R32, R32, 16777216 ;  /* 0x4b8000002020e820 */ /* 0x000fe20000400000 */
[----:B------:R-:W-:Y:S01]  /*2260*/  STS.U16 [R5+UR6+0x80], R26 ;  /* 0x0000801a05007988 */ /* 0x000fe20008000406 */
[----:B------:R-:W-:Y:S01]  /*2270*/  PRMT R21, R22, 0x7632, R21 ;  /* 0x0000763216157816 */ /* 0x000fe20000000015 */
[----:B------:R-:W-:Y:S01]  /*2280*/  FADD R10, R10, -1 ;  /* 0xbf8000000a0a7421 */ /* 0x000fe20000000000 */
[C---:B0-----:R-:W-:Y:S01]  /*2290*/  FMUL R12, R16.reuse, R33 ;  /* 0x00000021100c7220 */ /* 0x041fe20000400000 */
[----:B------:R0:W-:Y:S01]  /*22a0*/  STS.U16 [R24+UR6+0x400], R22 ;  /* 0x0004001618007988 */ /* 0x0001e20008000406 */
[----:B------:R-:W-:Y:S01]  /*22b0*/  FMUL R23, R16, R32 ;  /* 0x0000002010177220 */ /* 0x000fe20000400000 */
[C---:B------:R-:W-:Y:S01]  /*22c0*/  LOP3.LUT R16, R5.reuse, 0x40, RZ, 0x3c, !PT ;  /* 0x0000004005107812 */ /* 0x040fe200078e3cff */
[----:B------:R-:W-:Y:S01]  /*22d0*/  IMAD.IADD R13, R8, 0x1, -R13 ;  /* 0x00000001080d7824 */ /* 0x000fe200078e0a0d */
[----:B------:R-:W-:Y:S01]  /*22e0*/  LOP3.LUT R20, R5, 0x60, RZ, 0x3c, !PT ;  /* 0x0000006005147812 */ /* 0x000fe200078e3cff */
[----:B------:R-:W-:Y:S01]  /*22f0*/  STS.U16 [R24+UR6+0x480], R21 ;  /* 0x0004801518007988 */ /* 0x000fe20008000406 */
[----:B------:R-:W-:Y:S01]  /*2300*/  F2FP.F16.F32.PACK_AB R12, R12, R23 ;  /* 0x000000170c0c723e */ /* 0x000fe200000000ff */
[----:B------:R-:W-:Y:S01]  /*2310*/  FADD R13, R13, -1 ;  /* 0xbf8000000d0d7421 */ /* 0x000fe20000000000 */
[----:B------:R-:W-:Y:S01]  /*2320*/  IADD3 R17, R2, -R17, RZ ;  /* 0x8000001102117210 */ /* 0x000fe20007ffe0ff */
[----:B------:R-:W-:Y:S01]  /*2330*/  IMAD.IADD R19, R0, 0x1, -R19 ;  /* 0x0000000100137824 */ /* 0x000fe200078e0a13 */
[----:B0-----:R-:W-:Y:S01]  /*2340*/  MOV R22, 0x3dc6b27f ;  /* 0x3dc6b27f00167802 */ /* 0x001fe20000000f00 */
[----:B------:R0:W-:Y:S01]  /*2350*/  STS.U16 [R16+UR6+0x800], R12 ;  /* 0x0008000c10007988 */ /* 0x0001e20008000406 */
[----:B------:R-:W-:Y:S01]  /*2360*/  PRMT R23, R12, 0x7632, R23 ;  /* 0x000076320c177816 */ /* 0x000fe20000000017 */
[----:B------:R-:W-:Y:S01]  /*2370*/  FADD R17, R17, -1 ;  /* 0xbf80000011117421 */ /* 0x000fe20000000000 */
[----:B------:R-:W-:Y:S01]  /*2380*/  PRMT R25, R14, 0x7632, R25 ;  /* 0x000076320e197816 */ /* 0x000fe20000000019 */
[CC--:B------:R-:W-:Y:S01]  /*2390*/  FFMA.FTZ R5, R10.reuse, R22.reuse, -0.16845393180847167969 ;  /* 0xbe2c7f300a057423 */ /* 0x0c0fe20000010016 */
[----:B------:R-:W-:Y:S01]  /*23a0*/  FADD R19, R19, -1 ;  /* 0xbf80000013137421 */ /* 0x000fe20000000000 */
[----:B------:R1:W-:Y:S01]  /*23b0*/  STS.U16 [R16+UR6+0x880], R23 ;  /* 0x0008801710007988 */ /* 0x0003e20008000406 */
[----:B------:R-:W2:Y:S01]  /*23c0*/  LDC R28, c[0x0][0x278] ;  /* 0x00009e00ff1c7b82 */ /* 0x000ea20000000800 */
[C---:B------:R-:W-:Y:S01]  /*23d0*/  FFMA.FTZ R5, R10.reuse, R5, 0.1716887056827545166 ;  /* 0x3e2fcf2a0a057423 */ /* 0x040fe20000010005 */
[----:B------:R-:W-:Y:S01]  /*23e0*/  ISETP.GE.U32.AND P0, PT, R7, 0x7f800000, PT ;  /* 0x7f8000000700780c */ /* 0x000fe20003f06070 */
[C---:B0-----:R-:W-:Y:S01]  /*23f0*/  FFMA.FTZ R12, R13.reuse, R22, -0.16845393180847167969 ;  /* 0xbe2c7f300d0c7423 */ /* 0x041fe20000010016 */
[----:B------:R0:W-:Y:S01]  /*2400*/  STS.U16 [R20+UR6+0xc00], R14 ;  /* 0x000c000e14007988 */ /* 0x0001e20008000406 */
[----:B------:R-:W-:Y:S01]  /*2410*/  FFMA.FTZ R5, R10, R5, -0.17900948226451873779 ;  /* 0xbe374e430a057423 */ /* 0x000fe20000010005 */
[----:B------:R-:W-:Y:S01]  /*2420*/  ISETP.GE.U32.AND P5, PT, R8, 0x7f800000, PT ;  /* 0x7f8000000800780c */ /* 0x000fe20003fa6070 */
[----:B------:R-:W-:Y:S01]  /*2430*/  FFMA.FTZ R12, R13, R12, 0.1716887056827545166 ;  /* 0x3e2fcf2a0d0c7423 */ /* 0x000fe2000001000c */
[----:B------:R3:W-:Y:S01]  /*2440*/  STS.U16 [R20+UR6+0xc80], R25 ;  /* 0x000c801914007988 */ /* 0x0007e20008000406 */
[C---:B------:R-:W-:Y:S01]  /*2450*/  FFMA.FTZ R5, R10.reuse, R5, 0.20512372255325317383 ;  /* 0x3e520bf40a057423 */ /* 0x040fe20000010005 */
[----:B-1----:R-:W-:Y:S01]  /*2460*/  FFMA.FTZ R16, R19, R22, -0.16845393180847167969 ;  /* 0xbe2c7f3013107423 */ /* 0x002fe20000010016 */
[----:B------:R-:W-:Y:S01]  /*2470*/  FFMA.FTZ R12, R13, R12, -0.17900948226451873779 ;  /* 0xbe374e430d0c7423 */ /* 0x000fe2000001000c */
[----:B------:R-:W-:Y:S01]  /*2480*/  BAR.SYNC.DEFER_BLOCKING 0x0 ;  /* 0x0000000000007b1d */ /* 0x000fe20000010000 */
[C---:B------:R-:W-:Y:S01]  /*2490*/  FFMA.FTZ R5, R10.reuse, R5, -0.24046532809734344482 ;  /* 0xbe763c8b0a057423 */ /* 0x040fe20000010005 */
[----:B0-----:R-:W-:Y:S01]  /*24a0*/  FFMA.FTZ R14, R17, R22, -0.16845393180847167969 ;  /* 0xbe2c7f30110e7423 */ /* 0x001fe20000010016 */
[----:B------:R-:W-:Y:S01]  /*24b0*/  FFMA.FTZ R12, R13, R12, 0.20512372255325317383 ;  /* 0x3e520bf40d0c7423 */ /* 0x000fe2000001000c */
[----:B------:R-:W-:Y:S01]  /*24c0*/  FFMA.FTZ R16, R19, R16, 0.1716887056827545166 ;  /* 0x3e2fcf2a13107423 */ /* 0x000fe20000010010 */
[C---:B------:R-:W-:Y:S01]  /*24d0*/  FFMA.FTZ R5, R10.reuse, R5, 0.28857114911079406738 ;  /* 0x3e93bf990a057423 */ /* 0x040fe20000010005 */
[----:B------:R-:W-:Y:S01]  /*24e0*/  FFMA.FTZ R14, R17, R14, 0.1716887056827545166 ;  /* 0x3e2fcf2a110e7423 */ /* 0x000fe2000001000e */
[----:B------:R-:W-:Y:S01]  /*24f0*/  FFMA.FTZ R12, R13, R12, -0.24046532809734344482 ;  /* 0xbe763c8b0d0c7423 */ /* 0x000fe2000001000c */
[----:B------:R-:W-:Y:S01]  /*2500*/  FFMA.FTZ R16, R19, R16, -0.17900948226451873779 ;  /* 0xbe374e4313107423 */ /* 0x000fe20000010010 */
[C---:B------:R-:W-:Y:S01]  /*2510*/  FFMA.FTZ R5, R10.reuse, R5, -0.36067417263984680176 ;  /* 0xbeb8aa490a057423 */ /* 0x040fe20000010005 */
[----:B------:R-:W-:Y:S01]  /*2520*/  FFMA.FTZ R14, R17, R14, -0.17900948226451873779 ;  /* 0xbe374e43110e7423 */ /* 0x000fe2000001000e */
[----:B------:R-:W-:Y:S01]  /*2530*/  FFMA.FTZ R12, R13, R12, 0.28857114911079406738 ;  /* 0x3e93bf990d0c7423 */ /* 0x000fe2000001000c */
[----:B------:R-:W-:Y:S01]  /*2540*/  FFMA.FTZ R16, R19, R16, 0.20512372255325317383 ;  /* 0x3e520bf413107423 */ /* 0x000fe20000010010 */
[C---:B------:R-:W-:Y:S01]  /*2550*/  FFMA.FTZ R5, R10.reuse, R5, 0.48089820146560668945 ;  /* 0x3ef6384a0a057423 */ /* 0x040fe20000010005 */
[----:B------:R-:W-:Y:S01]  /*2560*/  FFMA.FTZ R14, R17, R14, 0.20512372255325317383 ;  /* 0x3e520bf4110e7423 */ /* 0x000fe2000001000e */
[----:B------:R-:W-:Y:S01]  /*2570*/  FFMA.FTZ R12, R13, R12, -0.36067417263984680176 ;  /* 0xbeb8aa490d0c7423 */ /* 0x000fe2000001000c */
[----:B------:R-:W-:Y:S01]  /*2580*/  FFMA.FTZ R16, R19, R16, -0.24046532809734344482 ;  /* 0xbe763c8b13107423 */ /* 0x000fe20000010010 */
[C---:B------:R-:W-:Y:S01]  /*2590*/  FFMA.FTZ R5, R10.reuse, R5, -0.72134751081466674805 ;  /* 0xbf38aa3b0a057423 */ /* 0x040fe20000010005 */
[----:B------:R-:W-:Y:S01]  /*25a0*/  FFMA.FTZ R14, R17, R14, -0.24046532809734344482 ;  /* 0xbe763c8b110e7423 */ /* 0x000fe2000001000e */
[----:B------:R-:W-:Y:S01]  /*25b0*/  FFMA.FTZ R12, R13, R12, 0.48089820146560668945 ;  /* 0x3ef6384a0d0c7423 */ /* 0x000fe2000001000c */
[----:B------:R-:W-:Y:S01]  /*25c0*/  FFMA.FTZ R16, R19, R16, 0.28857114911079406738 ;  /* 0x3e93bf9913107423 */ /* 0x000fe20000010010 */
[C---:B------:R-:W-:Y:S01]  /*25d0*/  FMUL R5, R10.reuse, R5 ;  /* 0x000000050a057220 */ /* 0x040fe20000400000 */
[----:B------:R-:W-:Y:S01]  /*25e0*/  FFMA.FTZ R14, R17, R14, 0.28857114911079406738 ;  /* 0x3e93bf99110e7423 */ /* 0x000fe2000001000e */
[----:B------:R-:W-:Y:S01]  /*25f0*/  FFMA.FTZ R12, R13, R12, -0.72134751081466674805 ;  /* 0xbf38aa3b0d0c7423 */ /* 0x000fe2000001000c */
[----:B------:R-:W-:Y:S01]  /*2600*/  FFMA.FTZ R16, R19, R16, -0.36067417263984680176 ;  /* 0xbeb8aa4913107423 */ /* 0x000fe20000010010 */
[----:B------:R-:W-:Y:S01]  /*2610*/  FMUL R5, R10, R5 ;  /* 0x000000050a057220 */ /* 0x000fe20000400000 */
[----:B------:R-:W-:Y:S01]  /*2620*/  FFMA.FTZ R14, R17, R14, -0.36067417263984680176 ;  /* 0xbeb8aa49110e7423 */ /* 0x000fe2000001000e */
[----:B------:R-:W-:Y:S01]  /*2630*/  FMUL R12, R13, R12 ;  /* 0x0000000c0d0c7220 */ /* 0x000fe20000400000 */
[----:B------:R-:W-:Y:S01]  /*2640*/  ISETP.GE.U32.AND P4, PT, R2, 0x7f800000, PT ;  /* 0x7f8000000200780c */ /* 0x000fe20003f86070 */
[----:B------:R-:W-:Y:S01]  /*2650*/  FFMA.FTZ R10, R10, 1.4426950216293334961, R5 ;  /* 0x3fb8aa3b0a0a7823 */ /* 0x000fe20000010005 */
[----:B------:R-:W-:Y:S01]  /*2660*/  FFMA.FTZ R14, R17, R14, 0.48089820146560668945 ;  /* 0x3ef6384a110e7423 */ /* 0x000fe2000001000e */
[----:B------:R-:W-:Y:S01]  /*2670*/  FFMA.FTZ R16, R19, R16, 0.48089820146560668945 ;  /* 0x3ef6384a13107423 */ /* 0x000fe20000010010 */
[----:B------:R-:W-:Y:S01]  /*2680*/  FMUL R12, R13, R12 ;  /* 0x0000000c0d0c7220 */ /* 0x000fe20000400000 */
[----:B------:R-:W-:Y:S01]  /*2690*/  FADD R5, R9, R10 ;  /* 0x0000000a09057221 */ /* 0x000fe20000000000 */
[C---:B------:R-:W-:Y:S01]  /*26a0*/  FFMA.FTZ R14, R17.reuse, R14, -0.72134751081466674805 ;  /* 0xbf38aa3b110e7423 */ /* 0x040fe2000001000e */
[----:B------:R-:W-:Y:S01]  /*26b0*/  @P0 MOV R10, 0x7f800000 ;  /* 0x7f800000000a0802 */ /* 0x000fe20000000f00 */
[----:B------:R-:W3:Y:S01]  /*26c0*/  LDC.64 R34, c[0x0][0x228] ;  /* 0x00008a00ff227b82 */ /* 0x000ee20000000a00 */
[----:B------:R-:W-:Y:S01]  /*26d0*/  ISETP.GE.U32.AND P6, PT, R0, 0x7f800000, PT ;  /* 0x7f8000000000780c */ /* 0x000fe20003fc6070 */
[----:B------:R-:W-:Y:S01]  /*26e0*/  FMUL R14, R17, R14 ;  /* 0x0000000e110e7220 */ /* 0x000fe20000400000 */
[----:B------:R-:W-:Y:S01]  /*26f0*/  FFMA.FTZ R16, R19, R16, -0.72134751081466674805 ;  /* 0xbf38aa3b13107423 */ /* 0x000fe20000010010 */
[----:B------:R-:W-:Y:S01]  /*2700*/  FFMA.FTZ R12, R13, 1.4426950216293334961, R12 ;  /* 0x3fb8aa3b0d0c7823 */ /* 0x000fe2000001000c */
[----:B--2---:R-:W-:Y:S01]  /*2710*/  IMAD R27, R27, R28, RZ ;  /* 0x0000001c1b1b7224 */ /* 0x004fe200078e02ff */
[C---:B------:R-:W-:Y:S01]  /*2720*/  FSETP.NEU.AND P3, PT, R7.reuse, RZ, PT ;  /* 0x000000ff0700720b */ /* 0x040fe20003f6d000 */
[----:B------:R-:W-:Y:S01]  /*2730*/  @P0 FFMA.FTZ R5, R7, R10, +INF ;  /* 0x7f80000007050423 */ /* 0x000fe2000001000a */
[----:B------:R-:W-:Y:S01]  /*2740*/  FMUL R14, R17, R14 ;  /* 0x0000000e110e7220 */ /* 0x000fe20000400000 */
[----:B------:R-:W-:Y:S01]  /*2750*/  @P5 IMAD.MOV.U32 R7, RZ, RZ, 0x7f800000 ;  /* 0x7f800000ff075424 */ /* 0x000fe200078e00ff */
[----:B------:R-:W0:Y:S01]  /*2760*/  LDS R25, [R6+UR6] ;  /* 0x0000000606197984 */ /* 0x000e220008000800 */
[----:B------:R-:W-:Y:S01]  /*2770*/  FMUL R16, R19, R16 ;  /* 0x0000001013107220 */ /* 0x000fe20000400000 */
[----:B------:R-:W-:Y:S01]  /*2780*/  FADD R22, R11, R12 ;  /* 0x0000000c0b167221 */ /* 0x000fe20000000000 */
[----:B------:R-:W-:Y:S01]  /*2790*/  LEA R11, R28, R27, 0x3 ;  /* 0x0000001b1c0b7211 */ /* 0x000fe200078e18ff */
[----:B------:R-:W1:Y:S01]  /*27a0*/  LDS R29, [R6+UR6+0x100] ;  /* 0x00010006061d7984 */ /* 0x000e620008000800 */
[----:B------:R-:W-:Y:S01]  /*27b0*/  FFMA.FTZ R14, R17, 1.4426950216293334961, R14 ;  /* 0x3fb8aa3b110e7823 */ /* 0x000fe2000001000e */
[----:B------:R-:W-:Y:S01]  /*27c0*/  @P5 FFMA.FTZ R22, R8, R7, +INF ;  /* 0x7f80000008165423 */ /* 0x000fe20000010007 */
[----:B------:R-:W-:-:S02]  /*27d0*/  @P4 IMAD.MOV.U32 R7, RZ, RZ, 0x7f800000 ;  /* 0x7f800000ff074424 */ /* 0x000fc400078e00ff */
[----:B------:R-:W-:Y:S01]  /*27e0*/  FMUL R16, R19, R16 ;  /* 0x0000001013107220 */ /* 0x000fe20000400000 */
[----:B------:R-:W-:Y:S01]  /*27f0*/  LEA R13, R28, R11, 0x3 ;  /* 0x0000000b1c0d7211 */ /* 0x000fe200078e18ff */
[----:B------:R-:W2:Y:S01]  /*2800*/  LDS R31, [R6+UR6+0x200] ;  /* 0x00020006061f7984 */ /* 0x000ea20008000800 */
[----:B------:R-:W-:Y:S01]  /*2810*/  FADD R23, R15, R14 ;  /* 0x0000000e0f177221 */ /* 0x000fe20000000000 */
[C---:B------:R-:W-:Y:S01]  /*2820*/  @P4 FFMA.FTZ R23, R2.reuse, R7, +INF ;  /* 0x7f80000002174423 */ /* 0x040fe20000010007 */
[----:B------:R-:W-:Y:S01]  /*2830*/  FFMA.FTZ R19, R19, 1.4426950216293334961, R16 ;  /* 0x3fb8aa3b13137823 */ /* 0x000fe20000010010 */
[----:B------:R4:W5:Y:S01]  /*2840*/  LDS R33, [R6+UR6+0x300] ;  /* 0x0003000606217984 */ /* 0x0009620008000800 */
[----:B------:R-:W-:Y:S01]  /*2850*/  FSETP.NEU.AND P0, PT, R2, RZ, PT ;  /* 0x000000ff0200720b */ /* 0x000fe20003f0d000 */
[----:B------:R-:W-:Y:S01]  /*2860*/  IMAD R2, R56, UR5, RZ ;  /* 0x0000000538027c24 */ /* 0x000fe2000f8e02ff */
[----:B------:R-:W-:Y:S01]  /*2870*/  @P6 MOV R7, 0x7f800000 ;  /* 0x7f80000000076802 */ /* 0x000fe20000000f00 */
[----:B------:R-:W-:-:S02]  /*2880*/  IMAD R15, R28, 0x8, R13 ;  /* 0x000000081c0f7824 */ /* 0x000fc400078e020d */
[----:B------:R-:W-:Y:S01]  /*2890*/  FADD R24, R18, R19 ;  /* 0x0000001312187221 */ /* 0x000fe20000000000 */
[----:B------:R-:W-:Y:S01]  /*28a0*/  UIMAD.WIDE UR4, UR4, 0x2, URZ ;  /* 0x00000002040478a5 */ /* 0x000fe2000f8e023f */
[----:B------:R-:W-:Y:S01]  /*28b0*/  FSETP.NEU.AND P2, PT, R8, RZ, PT ;  /* 0x000000ff0800720b */ /* 0x000fe20003f4d000 */
[----:B------:R-:W-:Y:S01]  /*28c0*/  @P6 FFMA.FTZ R24, R0, R7, +INF ;  /* 0x7f80000000186423 */ /* 0x000fe20000010007 */
[----:B------:R-:W-:Y:S01]  /*28d0*/  IMAD R17, R28, 0x8, R15 ;  /* 0x000000081c117824 */ /* 0x000fe200078e020f */
[C---:B------:R-:W-:Y:S01]  /*28e0*/  SHF.L.U32 R7, R2.reuse, 0x1, RZ ;  /* 0x0000000102077819 */ /* 0x040fe200000006ff */
[----:B------:R-:W-:Y:S02]  /*28f0*/  IMAD.HI R2, R2, 0x2, RZ ;  /* 0x0000000202027827 */ /* 0x000fe400078e02ff */
[----:B------:R-:W-:Y:S01]  /*2900*/  ULDC UR4, c[0x0][0x27c] ;  /* 0x00009f0000047ab9 */ /* 0x000fe20000000800 */
[----:B---3--:R-:W-:Y:S01]  /*2910*/  IADD3 R20, P4, P5, R7, UR8, R34 ;  /* 0x0000000807147c10 */ /* 0x008fe2000fd9e022 */
[----:B------:R-:W-:Y:S01]  /*2920*/  IMAD R19, R28, 0x8, R17 ;  /* 0x000000081c137824 */ /* 0x000fe200078e0211 */
[----:B------:R-:W-:-:S02]  /*2930*/  UIMAD UR4, UR7, UR4, URZ ;  /* 0x00000004070472a4 */ /* 0x000fc4000f8e023f */
[----:B------:R-:W-:Y:S02]  /*2940*/  IADD3.X R26, R2, UR5, R35, P4, P5 ;  /* 0x00000005021a7c10 */ /* 0x000fe4000a7ea423 */
[-C--:B------:R-:W-:Y:S01]  /*2950*/  LEA R8, P6, R27, R20.reuse, 0x1 ;  /* 0x000000141b087211 */ /* 0x080fe200078c08ff */
[----:B------:R-:W-:Y:S01]  /*2960*/  USHF.L.U32 UR7, UR4, 0x2, URZ ;  /* 0x0000000204077899 */ /* 0x000fe2000800063f */
[C---:B------:R-:W-:Y:S01]  /*2970*/  LEA R21, R28.reuse, R19, 0x3 ;  /* 0x000000131c157211 */ /* 0x040fe200078e18ff */
[----:B------:R-:W-:Y:S01]  /*2980*/  UIMAD.WIDE UR4, UR4, 0x4, URZ ;  /* 0x00000004040478a5 */ /* 0x000fe2000f8e023f */
[-C--:B------:R-:W-:Y:S02]  /*2990*/  LEA R10, P5, R11, R20.reuse, 0x1 ;  /* 0x000000140b0a7211 */ /* 0x080fe400078a08ff */
[----:B------:R-:W-:Y:S01]  /*29a0*/  LEA R12, P4, R13, R20, 0x1 ;  /* 0x000000140d0c7211 */ /* 0x000fe200078808ff */
[----:B------:R-:W-:Y:S01]  /*29b0*/  IMAD R2, R28, 0x8, R21 ;  /* 0x000000081c027824 */ /* 0x000fe200078e0215 */
[----:B------:R-:W-:-:S02]  /*29c0*/  LEA.HI.X.SX32 R9, R27, R26, 0x1, P6 ;  /* 0x0000001a1b097211 */ /* 0x000fc400030f0eff */
[----:B------:R-:W-:Y:S02]  /*29d0*/  LEA R14, P6, R15, R20, 0x1 ;  /* 0x000000140f0e7211 */ /* 0x000fe400078c08ff */
[----:B------:R-:W-:Y:S01]  /*29e0*/  LEA.HI.X.SX32 R11, R11, R26, 0x1, P5 ;  /* 0x0000001a0b0b7211 */ /* 0x000fe200028f0eff */
[----:B0-----:R1:W-:Y:S01]  /*29f0*/  STG.E.U16 desc[UR10][R8.64], R25 ;  /* 0x0000001908007986 */ /* 0x0013e2000c10150a */
[----:B----4-:R-:W-:Y:S02]  /*2a00*/  LEA R6, P5, R17, R20, 0x1 ;  /* 0x0000001411067211 */ /* 0x010fe400078a08ff */
[----:B------:R-:W-:Y:S02]  /*2a10*/  LEA.HI.X.SX32 R13, R13, R26, 0x1, P4 ;  /* 0x0000001a0d0d7211 */ /* 0x000fe400020f0eff */
[----:B------:R-:W-:Y:S02]  /*2a20*/  LEA R16, P4, R19, R20, 0x1 ;  /* 0x0000001413107211 */ /* 0x000fe400078808ff */
[----:B------:R-:W-:-:S02]  /*2a30*/  LEA.HI.X.SX32 R15, R15, R26, 0x1, P6 ;  /* 0x0000001a0f0f7211 */ /* 0x000fc400030f0eff */
[----:B------:R-:W-:Y:S02]  /*2a40*/  LEA R18, P6, R21, R20, 0x1 ;  /* 0x0000001415127211 */ /* 0x000fe400078c08ff */
[----:B------:R-:W-:Y:S02]  /*2a50*/  LEA.HI.X.SX32 R7, R17, R26, 0x1, P5 ;  /* 0x0000001a11077211 */ /* 0x000fe400028f0eff */
[C---:B------:R-:W-:Y:S02]  /*2a60*/  LEA R20, P5, R2.reuse, R20, 0x1 ;  /* 0x0000001402147211 */ /* 0x040fe400078a08ff */
[-C--:B------:R-:W-:Y:S02]  /*2a70*/  LEA.HI.X.SX32 R17, R19, R26.reuse, 0x1, P4 ;  /* 0x0000001a13117211 */ /* 0x080fe400020f0eff */
[-C--:B------:R-:W-:Y:S02]  /*2a80*/  LEA.HI.X.SX32 R19, R21, R26.reuse, 0x1, P6 ;  /* 0x0000001a15137211 */ /* 0x080fe400030f0eff */
[----:B------:R-:W-:-:S02]  /*2a90*/  LEA.HI.X.SX32 R21, R2, R26, 0x1, P5 ;  /* 0x0000001a02157211 */ /* 0x000fc400028f0eff */
[----:B------:R-:W-:Y:S01]  /*2aa0*/  PRMT R2, R25, 0x7632, R2 ;  /* 0x0000763219027816 */ /* 0x000fe20000000002 */
[----:B------:R-:W0:Y:S01]  /*2ab0*/  LDC.64 R26, c[0x0][0x230] ;  /* 0x00008c00ff1a7b82 */ /* 0x000e220000000a00 */
[----:B-1----:R-:W-:Y:S02]  /*2ac0*/  PRMT R9, R29, 0x7632, R9 ;  /* 0x000076321d097816 */ /* 0x002fe40000000009 */
[----:B------:R-:W-:Y:S01]  /*2ad0*/  FSETP.NEU.AND P4, PT, R0, RZ, PT ;  /* 0x000000ff0000720b */ /* 0x000fe20003f8d000 */
[----:B------:R2:W-:Y:S01]  /*2ae0*/  STG.E.U16 desc[UR10][R10.64], R2 ;  /* 0x000000020a007986 */ /* 0x0005e2000c10150a */
[----:B------:R-:W-:Y:S02]  /*2af0*/  FSEL R0, R5, -INF , P3 ;  /* 0xff80000005007808 */ /* 0x000fe40001800000 */
[----:B------:R-:W-:Y:S01]  /*2b00*/  FSEL R5, R22, -INF , P2 ;  /* 0xff80000016057808 */ /* 0x000fe20001000000 */
[----:B------:R1:W-:Y:S02]  /*2b10*/  STG.E.U16 desc[UR10][R12.64], R29 ;  /* 0x0000001d0c007986 */ /* 0x0003e4000c10150a */
[----:B------:R-:W-:Y:S01]  /*2b20*/  FFMA R28, R0, 0.69314718246459960938, R57 ;  /* 0x3f317218001c7823 */ /* 0x000fe20000000039 */
[----:B------:R-:W-:Y:S01]  /*2b30*/  FSEL R0, R23, -INF , P0 ;  /* 0xff80000017007808 */ /* 0x000fe20000000000 */
[----:B------:R3:W-:Y:S01]  /*2b40*/  STG.E.U16 desc[UR10][R14.64], R9 ;  /* 0x000000090e007986 */ /* 0x0007e2000c10150a */
[----:B--2---:R-:W-:-:S03]  /*2b50*/  PRMT R11, R31, 0x7632, R11 ;  /* 0x000076321f0b7816 */ /* 0x004fc6000000000b */
[----:B------:R2:W-:Y:S01]  /*2b60*/  STG.E.U16 desc[UR10][R6.64], R31 ;  /* 0x0000001f06007986 */ /* 0x0005e2000c10150a */
[----:B------:R-:W-:Y:S01]  /*2b70*/  FFMA R30, R0, 0.69314718246459960938, R91 ;  /* 0x3f317218001e7823 */ /* 0x000fe2000000005b */
[----:B------:R-:W-:Y:S01]  /*2b80*/  LEA R0, R3, UR6, 0x2 ;  /* 0x0000000603007c11 */ /* 0x000fe2000f8e10ff */
[----:B-1----:R-:W-:Y:S01]  /*2b90*/  FFMA R29, R5, 0.69314718246459960938, R90 ;  /* 0x3f317218051d7823 */ /* 0x002fe2000000005a */
[----:B------:R1:W-:Y:S01]  /*2ba0*/  STG.E.U16 desc[UR10][R16.64], R11 ;  /* 0x0000000b10007986 */ /* 0x0003e2000c10150a */
[C---:B------:R-:W-:Y:S01]  /*2bb0*/  SHF.L.U32 R5, R56.reuse, 0x2, RZ ;  /* 0x0000000238057819 */ /* 0x040fe200000006ff */
[----:B------:R-:W-:Y:S01]  /*2bc0*/  IMAD.HI R56, R56, 0x4, RZ ;  /* 0x0000000438387827 */ /* 0x000fe200078e02ff */
[----:B---3--:R-:W-:Y:S01]  /*2bd0*/  FSEL R9, R24, -INF , P4 ;  /* 0xff80000018097808 */ /* 0x008fe20002000000 */
[----:B-----5:R1:W-:Y:S01]  /*2be0*/  STG.E.U16 desc[UR10][R18.64], R33 ;  /* 0x0000002112007986 */ /* 0x0203e2000c10150a */
[----:B0-----:R-:W-:Y:S02]  /*2bf0*/  IADD3 R2, P0, P2, R5, UR7, R26 ;  /* 0x0000000705027c10 */ /* 0x001fe4000fa1e01a */
[----:B--2---:R-:W-:Y:S01]  /*2c00*/  PRMT R7, R33, 0x7632, R7 ;  /* 0x0000763221077816 */ /* 0x004fe20000000007 */
[----:B------:R-:W-:Y:S01]  /*2c10*/  FFMA R31, R9, 0.69314718246459960938, R92 ;  /* 0x3f317218091f7823 */ /* 0x000fe2000000005c */
[----:B------:R-:W-:-:S03]  /*2c20*/  IADD3.X R3, R56, UR5, R27, P0, P2 ;  /* 0x0000000538037c10 */ /* 0x000fc600087e441b */
[----:B------:R1:W-:Y:S01]  /*2c30*/  STG.E.U16 desc[UR10][R20.64], R7 ;  /* 0x0000000714007986 */ /* 0x0003e2000c10150a */
[----:B------:R-:W-:Y:S06]  /*2c40*/  BAR.SYNC.DEFER_BLOCKING 0x0 ;  /* 0x0000000000007b1d */ /* 0x000fec0000010000 */
[----:B------:R1:W-:Y:S02]  /*2c50*/  STS.128 [R0], R28 ;  /* 0x0000001c00007388 */ /* 0x0003e40000000c00 */
[----:B------:R-:W-:Y:S06]  /*2c60*/  BAR.SYNC.DEFER_BLOCKING 0x0 ;  /* 0x0000000000007b1d */ /* 0x000fec0000010000 */
[----:B------:R-:W-:Y:S05]  /*2c70*/  @P1 EXIT ;  /* 0x000000000000194d */ /* 0x000fea0003800000 */
[----:B------:R-:W0:Y:S04]  /*2c80*/  LDS R5, [R4] ;  /* 0x0000000004057984 */ /* 0x000e280000000800 */
[----:B0-----:R-:W-:Y:S01]  /*2c90*/  STG.E desc[UR10][R2.64], R5 ;  /* 0x0000000502007986 */ /* 0x001fe2000c10190a */
[----:B------:R-:W-:Y:S05]  /*2ca0*/  EXIT ;  /* 0x000000000000794d */ /* 0x000fea0003800000 */
.L_x_2:
[----:B------:R-:W-:-:S00]  /*2cb0*/  BRA `(.L_x_2) ;  /* 0xfffffffc00fc7947 */ /* 0x000fc0000383ffff */
[----:B------:R-:W-:-:S00]  /*2cc0*/  NOP ;  /* 0x0000000000007918 */ /* 0x000fc00000000000 */
        /* <DEDUP_REMOVED lines=11> */
.L_x_3:


//--------------------- .nv.global.init           --------------------------
	.section	.nv.global.init,"aw",@progbits
.nv.global.init:
	.type		_$_str,@object
	.size		_$_str,(.L_0 - _$_str)
_$_str:
        /*0000*/ 	.byte	0x5f, 0x5f, 0x43, 0x55, 0x44, 0x41, 0x5f, 0x46, 0x54, 0x5a, 0x00
.L_0:


//--------------------- .nv.shared.attn_fwd       --------------------------
	.section	.nv.shared.attn_fwd,"aw",@nobits
	.sectionflags	@""
	.align	16
	.zero		1024


//--------------------- .nv.shared.reserved.0     --------------------------
	.section	.nv.shared.reserved.0,"aw",@nobits
	.weak		__nv_reservedSMEM_offset_0_alias
	.size		__nv_reservedSMEM_offset_0_alias, 0, 0
	.other		__nv_reservedSMEM_offset_0_alias,@"STO_CUDA_RESERVED_SHARED STV_DEFAULT"
__nv_reservedSMEM_offset_0_alias:
	.zero		0


//--------------------- .nv.constant0.attn_fwd    --------------------------
	.section	.nv.constant0.attn_fwd,"a",@progbits
	.sectionflags	@""
	.align	4
.nv.constant0.attn_fwd:
	.zero		664


//--------------------- SYMBOLS --------------------------

	.type		.nv.reservedSmem.offset0,@object
	.size		.nv.reservedSmem.offset0,0x4
